	.target	sm_90a

	.elftype	@"ET_EXEC"


//--------------------- .note.nv.tkinfo           --------------------------
	.section	.note.nv.tkinfo,"",@"SHT_NOTE"
	.sectionflags	@"SHF_NOTE_NV_TKINFO"
	.tkinfo
        /*0018*/ 	.word	0x00000002
        /*0030*/ 	.string	""
        /*0030*/ 	.string	"ptxas"
        /*0030*/ 	.string	"Cuda compilation tools, release 13.0, V13.0.88"
        /*0030*/ 	.string	"Build cuda_13.0.r13.0/compiler.36424714_0"
        /*0030*/ 	.string	"-arch sm_90a -m 64 "



//--------------------- .note.nv.cuinfo           --------------------------
	.section	.note.nv.cuinfo,"",@"SHT_NOTE"
	.sectionflags	@"SHF_NOTE_NV_CUINFO"
        /*0018*/ 	.short	0x0002
        /*001a*/ 	.short	0x005a
        /*001c*/ 	.short	0x0082
	.zero		2


//--------------------- .nv.info                  --------------------------
	.section	.nv.info,"",@"SHT_CUDA_INFO"
	.align	4


	//----- nvinfo : EIATTR_REGCOUNT
	.align		4
        /*0000*/ 	.byte	0x04, 0x2f
        /*0002*/ 	.short	(.L_12 - .L_11)
	.align		4
.L_11:
        /*0004*/ 	.word	index@(_ZN7cutlass13device_kernelIN5flash19enable_sm80_to_sm89INS1_16FlashAttnFwdSm80INS1_25CollectiveMainloopFwdSm80ILi8ELi2ELb0EN4cute5tupleIJNS5_1CILi128EEENS7_ILi64EEENS7_ILi192EEEEEELi192ENS_6half_tEfNS_4arch4Sm80ELb1ELb0ELb1ELb1ELb1ELb1ELb1ELb0EEENS1_21CollectiveEpilogueFwdINS6_IJS8_SA_S9_EEENS6_IJNS7_ILi1EEESI_SI_EEESC_SE_Li256ELb1ELb1ELb0ELb0EEENS1_19SingleTileSchedulerILb1ELb0ELb1ELi128EEEEEEEEEvNT_6ParamsE)
        /*0008*/ 	.word	0x00000004


	//----- nvinfo : EIATTR_FRAME_SIZE
	.align		4
.L_12:
        /*000c*/ 	.byte	0x04, 0x11
        /*000e*/ 	.short	(.L_14 - .L_13)
	.align		4
.L_13:
        /*0010*/ 	.word	index@(_ZN7cutlass13device_kernelIN5flash19enable_sm80_to_sm89INS1_16FlashAttnFwdSm80INS1_25CollectiveMainloopFwdSm80ILi8ELi2ELb0EN4cute5tupleIJNS5_1CILi128EEENS7_ILi64EEENS7_ILi192EEEEEELi192ENS_6half_tEfNS_4arch4Sm80ELb1ELb0ELb1ELb1ELb1ELb1ELb1ELb0EEENS1_21CollectiveEpilogueFwdINS6_IJS8_SA_S9_EEENS6_IJNS7_ILi1EEESI_SI_EEESC_SE_Li256ELb1ELb1ELb0ELb0EEENS1_19SingleTileSchedulerILb1ELb0ELb1ELi128EEEEEEEEEvNT_6ParamsE)
        /*0014*/ 	.word	0x00000000


	//----- nvinfo : EIATTR_REGCOUNT
	.align		4
.L_14:
        /*0018*/ 	.byte	0x04, 0x2f
        /*001a*/ 	.short	(.L_16 - .L_15)
	.align		4
.L_15:
        /*001c*/ 	.word	index@(_ZN7cutlass13device_kernelIN5flash19enable_sm80_to_sm89INS1_16FlashAttnFwdSm80INS1_25CollectiveMainloopFwdSm80ILi8ELi2ELb0EN4cute5tupleIJNS5_1CILi128EEENS7_ILi64EEENS7_ILi192EEEEEELi192ENS_6half_tEfNS_4arch4Sm80ELb1ELb0ELb1ELb1ELb1ELb0ELb1ELb0EEENS1_21CollectiveEpilogueFwdINS6_IJS8_SA_S9_EEENS6_IJNS7_ILi1EEESI_SI_EEESC_SE_Li256ELb1ELb1ELb0ELb0EEENS1_19SingleTileSchedulerILb1ELb0ELb1ELi128EEEEEEEEEvNT_6ParamsE)
        /*0020*/ 	.word	0x00000004


	//----- nvinfo : EIATTR_FRAME_SIZE
	.align		4
.L_16:
        /*0024*/ 	.byte	0x04, 0x11
        /*0026*/ 	.short	(.L_18 - .L_17)
	.align		4
.L_17:
        /*0028*/ 	.word	index@(_ZN7cutlass13device_kernelIN5flash19enable_sm80_to_sm89INS1_16FlashAttnFwdSm80INS1_25CollectiveMainloopFwdSm80ILi8ELi2ELb0EN4cute5tupleIJNS5_1CILi128EEENS7_ILi64EEENS7_ILi192EEEEEELi192ENS_6half_tEfNS_4arch4Sm80ELb1ELb0ELb1ELb1ELb1ELb0ELb1ELb0EEENS1_21CollectiveEpilogueFwdINS6_IJS8_SA_S9_EEENS6_IJNS7_ILi1EEESI_SI_EEESC_SE_Li256ELb1ELb1ELb0ELb0EEENS1_19SingleTileSchedulerILb1ELb0ELb1ELi128EEEEEEEEEvNT_6ParamsE)
        /*002c*/ 	.word	0x00000000


	//----- nvinfo : EIATTR_REGCOUNT
	.align		4
.L_18:
        /*0030*/ 	.byte	0x04, 0x2f
        /*0032*/ 	.short	(.L_20 - .L_19)
	.align		4
.L_19:
        /*0034*/ 	.word	index@(_ZN7cutlass13device_kernelIN5flash19enable_sm80_to_sm89INS1_16FlashAttnFwdSm80INS1_25CollectiveMainloopFwdSm80ILi8ELi2ELb0EN4cute5tupleIJNS5_1CILi128EEENS7_ILi64EEENS7_ILi192EEEEEELi192ENS_6half_tEfNS_4arch4Sm80ELb1ELb0ELb1ELb0ELb1ELb0ELb1ELb0EEENS1_21CollectiveEpilogueFwdINS6_IJS8_SA_S9_EEENS6_IJNS7_ILi1EEESI_SI_EEESC_SE_Li256ELb0ELb1ELb0ELb0EEENS1_30DynamicPersistentTileSchedulerILi256ELi256ELb0ELb1ELb0EEEEEEEEEvNT_6ParamsE)
        /*0038*/ 	.word	0x00000004


	//----- nvinfo : EIATTR_FRAME_SIZE
	.align		4
.L_20:
        /*003c*/ 	.byte	0x04, 0x11
        /*003e*/ 	.short	(.L_22 - .L_21)
	.align		4
.L_21:
        /*0040*/ 	.word	index@(_ZN7cutlass13device_kernelIN5flash19enable_sm80_to_sm89INS1_16FlashAttnFwdSm80INS1_25CollectiveMainloopFwdSm80ILi8ELi2ELb0EN4cute5tupleIJNS5_1CILi128EEENS7_ILi64EEENS7_ILi192EEEEEELi192ENS_6half_tEfNS_4arch4Sm80ELb1ELb0ELb1ELb0ELb1ELb0ELb1ELb0EEENS1_21CollectiveEpilogueFwdINS6_IJS8_SA_S9_EEENS6_IJNS7_ILi1EEESI_SI_EEESC_SE_Li256ELb0ELb1ELb0ELb0EEENS1_30DynamicPersistentTileSchedulerILi256ELi256ELb0ELb1ELb0EEEEEEEEEvNT_6ParamsE)
        /*0044*/ 	.word	0x00000000


	//----- nvinfo : EIATTR_REGCOUNT
	.align		4
.L_22:
        /*0048*/ 	.byte	0x04, 0x2f
        /*004a*/ 	.short	(.L_24 - .L_23)
	.align		4
.L_23:
        /*004c*/ 	.word	index@(_ZN7cutlass13device_kernelIN5flash19enable_sm80_to_sm89INS1_16FlashAttnFwdSm80INS1_25CollectiveMainloopFwdSm80ILi8ELi2ELb0EN4cute5tupleIJNS5_1CILi128EEENS7_ILi64EEENS7_ILi192EEEEEELi192ENS_6half_tEfNS_4arch4Sm80ELb0ELb1ELb1ELb1ELb1ELb1ELb1ELb0EEENS1_21CollectiveEpilogueFwdINS6_IJS8_SA_S9_EEENS6_IJNS7_ILi1EEESI_SI_EEESC_SE_Li256ELb1ELb1ELb0ELb0EEENS1_19SingleTileSchedulerILb1ELb0ELb1ELi128EEEEEEEEEvNT_6ParamsE)
        /*0050*/ 	.word	0x00000004


	//----- nvinfo : EIATTR_FRAME_SIZE
	.align		4
.L_24:
        /*0054*/ 	.byte	0x04, 0x11
        /*0056*/ 	.short	(.L_26 - .L_25)
	.align		4
.L_25:
        /*0058*/ 	.word	index@(_ZN7cutlass13device_kernelIN5flash19enable_sm80_to_sm89INS1_16FlashAttnFwdSm80INS1_25CollectiveMainloopFwdSm80ILi8ELi2ELb0EN4cute5tupleIJNS5_1CILi128EEENS7_ILi64EEENS7_ILi192EEEEEELi192ENS_6half_tEfNS_4arch4Sm80ELb0ELb1ELb1ELb1ELb1ELb1ELb1ELb0EEENS1_21CollectiveEpilogueFwdINS6_IJS8_SA_S9_EEENS6_IJNS7_ILi1EEESI_SI_EEESC_SE_Li256ELb1ELb1ELb0ELb0EEENS1_19SingleTileSchedulerILb1ELb0ELb1ELi128EEEEEEEEEvNT_6ParamsE)
        /*005c*/ 	.word	0x00000000


	//----- nvinfo : EIATTR_REGCOUNT
	.align		4
.L_26:
        /*0060*/ 	.byte	0x04, 0x2f
        /*0062*/ 	.short	(.L_28 - .L_27)
	.align		4
.L_27:
        /*0064*/ 	.word	index@(_ZN7cutlass13device_kernelIN5flash19enable_sm80_to_sm89INS1_16FlashAttnFwdSm80INS1_25CollectiveMainloopFwdSm80ILi8ELi2ELb0EN4cute5tupleIJNS5_1CILi128EEENS7_ILi64EEENS7_ILi192EEEEEELi192ENS_6half_tEfNS_4arch4Sm80ELb0ELb1ELb1ELb1ELb1ELb0ELb1ELb0EEENS1_21CollectiveEpilogueFwdINS6_IJS8_SA_S9_EEENS6_IJNS7_ILi1EEESI_SI_EEESC_SE_Li256ELb1ELb1ELb0ELb0EEENS1_19SingleTileSchedulerILb1ELb0ELb1ELi128EEEEEEEEEvNT_6ParamsE)
        /*0068*/ 	.word	0x00000004


	//----- nvinfo : EIATTR_FRAME_SIZE
	.align		4
.L_28:
        /*006c*/ 	.byte	0x04, 0x11
        /*006e*/ 	.short	(.L_30 - .L_29)
	.align		4
.L_29:
        /*0070*/ 	.word	index@(_ZN7cutlass13device_kernelIN5flash19enable_sm80_to_sm89INS1_16FlashAttnFwdSm80INS1_25CollectiveMainloopFwdSm80ILi8ELi2ELb0EN4cute5tupleIJNS5_1CILi128EEENS7_ILi64EEENS7_ILi192EEEEEELi192ENS_6half_tEfNS_4arch4Sm80ELb0ELb1ELb1ELb1ELb1ELb0ELb1ELb0EEENS1_21CollectiveEpilogueFwdINS6_IJS8_SA_S9_EEENS6_IJNS7_ILi1EEESI_SI_EEESC_SE_Li256ELb1ELb1ELb0ELb0EEENS1_19SingleTileSchedulerILb1ELb0ELb1ELi128EEEEEEEEEvNT_6ParamsE)
        /*0074*/ 	.word	0x00000000


	//----- nvinfo : EIATTR_REGCOUNT
	.align		4
.L_30:
        /*0078*/ 	.byte	0x04, 0x2f
        /*007a*/ 	.short	(.L_32 - .L_31)
	.align		4
.L_31:
        /*007c*/ 	.word	index@(_ZN7cutlass13device_kernelIN5flash19enable_sm80_to_sm89INS1_16FlashAttnFwdSm80INS1_25CollectiveMainloopFwdSm80ILi8ELi2ELb0EN4cute5tupleIJNS5_1CILi128EEENS7_ILi64EEENS7_ILi192EEEEEELi192ENS_6half_tEfNS_4arch4Sm80ELb0ELb1ELb1ELb0ELb1ELb0ELb1ELb0EEENS1_21CollectiveEpilogueFwdINS6_IJS8_SA_S9_EEENS6_IJNS7_ILi1EEESI_SI_EEESC_SE_Li256ELb0ELb1ELb0ELb0EEENS1_19SingleTileSchedulerILb0ELb0ELb1ELi128EEEEEEEEEvNT_6ParamsE)
        /*0080*/ 	.word	0x00000004


	//----- nvinfo : EIATTR_FRAME_SIZE
	.align		4
.L_32:
        /*0084*/ 	.byte	0x04, 0x11
        /*0086*/ 	.short	(.L_34 - .L_33)
	.align		4
.L_33:
        /*0088*/ 	.word	index@(_ZN7cutlass13device_kernelIN5flash19enable_sm80_to_sm89INS1_16FlashAttnFwdSm80INS1_25CollectiveMainloopFwdSm80ILi8ELi2ELb0EN4cute5tupleIJNS5_1CILi128EEENS7_ILi64EEENS7_ILi192EEEEEELi192ENS_6half_tEfNS_4arch4Sm80ELb0ELb1ELb1ELb0ELb1ELb0ELb1ELb0EEENS1_21CollectiveEpilogueFwdINS6_IJS8_SA_S9_EEENS6_IJNS7_ILi1EEESI_SI_EEESC_SE_Li256ELb0ELb1ELb0ELb0EEENS1_19SingleTileSchedulerILb0ELb0ELb1ELi128EEEEEEEEEvNT_6ParamsE)
        /*008c*/ 	.word	0x00000000


	//----- nvinfo : EIATTR_REGCOUNT
	.align		4
.L_34:
        /*0090*/ 	.byte	0x04, 0x2f
        /*0092*/ 	.short	(.L_36 - .L_35)
	.align		4
.L_35:
        /*0094*/ 	.word	index@(_ZN7cutlass13device_kernelIN5flash19enable_sm80_to_sm89INS1_16FlashAttnFwdSm80INS1_25CollectiveMainloopFwdSm80ILi8ELi2ELb0EN4cute5tupleIJNS5_1CILi128EEENS7_ILi64EEENS7_ILi192EEEEEELi192ENS_6half_tEfNS_4arch4Sm80ELb0ELb0ELb1ELb1ELb1ELb1ELb1ELb0EEENS1_21CollectiveEpilogueFwdINS6_IJS8_SA_S9_EEENS6_IJNS7_ILi1EEESI_SI_EEESC_SE_Li256ELb1ELb1ELb0ELb0EEENS1_19SingleTileSchedulerILb1ELb0ELb1ELi128EEEEEEEEEvNT_6ParamsE)
        /*0098*/ 	.word	0x00000004


	//----- nvinfo : EIATTR_FRAME_SIZE
	.align		4
.L_36:
        /*009c*/ 	.byte	0x04, 0x11
        /*009e*/ 	.short	(.L_38 - .L_37)
	.align		4
.L_37:
        /*00a0*/ 	.word	index@(_ZN7cutlass13device_kernelIN5flash19enable_sm80_to_sm89INS1_16FlashAttnFwdSm80INS1_25CollectiveMainloopFwdSm80ILi8ELi2ELb0EN4cute5tupleIJNS5_1CILi128EEENS7_ILi64EEENS7_ILi192EEEEEELi192ENS_6half_tEfNS_4arch4Sm80ELb0ELb0ELb1ELb1ELb1ELb1ELb1ELb0EEENS1_21CollectiveEpilogueFwdINS6_IJS8_SA_S9_EEENS6_IJNS7_ILi1EEESI_SI_EEESC_SE_Li256ELb1ELb1ELb0ELb0EEENS1_19SingleTileSchedulerILb1ELb0ELb1ELi128EEEEEEEEEvNT_6ParamsE)
        /*00a4*/ 	.word	0x00000000


	//----- nvinfo : EIATTR_REGCOUNT
	.align		4
.L_38:
        /*00a8*/ 	.byte	0x04, 0x2f
        /*00aa*/ 	.short	(.L_40 - .L_39)
	.align		4
.L_39:
        /*00ac*/ 	.word	index@(_ZN7cutlass13device_kernelIN5flash19enable_sm80_to_sm89INS1_16FlashAttnFwdSm80INS1_25CollectiveMainloopFwdSm80ILi8ELi2ELb0EN4cute5tupleIJNS5_1CILi128EEENS7_ILi64EEENS7_ILi192EEEEEELi192ENS_6half_tEfNS_4arch4Sm80ELb0ELb0ELb1ELb1ELb1ELb0ELb1ELb0EEENS1_21CollectiveEpilogueFwdINS6_IJS8_SA_S9_EEENS6_IJNS7_ILi1EEESI_SI_EEESC_SE_Li256ELb1ELb1ELb0ELb0EEENS1_19SingleTileSchedulerILb1ELb0ELb1ELi128EEEEEEEEEvNT_6ParamsE)
        /*00b0*/ 	.word	0x00000004


	//----- nvinfo : EIATTR_FRAME_SIZE
	.align		4
.L_40:
        /*00b4*/ 	.byte	0x04, 0x11
        /*00b6*/ 	.short	(.L_42 - .L_41)
	.align		4
.L_41:
        /*00b8*/ 	.word	index@(_ZN7cutlass13device_kernelIN5flash19enable_sm80_to_sm89INS1_16FlashAttnFwdSm80INS1_25CollectiveMainloopFwdSm80ILi8ELi2ELb0EN4cute5tupleIJNS5_1CILi128EEENS7_ILi64EEENS7_ILi192EEEEEELi192ENS_6half_tEfNS_4arch4Sm80ELb0ELb0ELb1ELb1ELb1ELb0ELb1ELb0EEENS1_21CollectiveEpilogueFwdINS6_IJS8_SA_S9_EEENS6_IJNS7_ILi1EEESI_SI_EEESC_SE_Li256ELb1ELb1ELb0ELb0EEENS1_19SingleTileSchedulerILb1ELb0ELb1ELi128EEEEEEEEEvNT_6ParamsE)
        /*00bc*/ 	.word	0x00000000


	//----- nvinfo : EIATTR_REGCOUNT
	.align		4
.L_42:
        /*00c0*/ 	.byte	0x04, 0x2f
        /*00c2*/ 	.short	(.L_44 - .L_43)
	.align		4
.L_43:
        /*00c4*/ 	.word	index@(_ZN7cutlass13device_kernelIN5flash19enable_sm80_to_sm89INS1_16FlashAttnFwdSm80INS1_25CollectiveMainloopFwdSm80ILi8ELi2ELb0EN4cute5tupleIJNS5_1CILi128EEENS7_ILi64EEENS7_ILi192EEEEEELi192ENS_6half_tEfNS_4arch4Sm80ELb0ELb0ELb1ELb0ELb1ELb0ELb1ELb0EEENS1_21CollectiveEpilogueFwdINS6_IJS8_SA_S9_EEENS6_IJNS7_ILi1EEESI_SI_EEESC_SE_Li256ELb0ELb1ELb0ELb0EEENS1_19SingleTileSchedulerILb0ELb0ELb1ELi128EEEEEEEEEvNT_6ParamsE)
        /*00c8*/ 	.word	0x00000004


	//----- nvinfo : EIATTR_FRAME_SIZE
	.align		4
.L_44:
        /*00cc*/ 	.byte	0x04, 0x11
        /*00ce*/ 	.short	(.L_46 - .L_45)
	.align		4
.L_45:
        /*00d0*/ 	.word	index@(_ZN7cutlass13device_kernelIN5flash19enable_sm80_to_sm89INS1_16FlashAttnFwdSm80INS1_25CollectiveMainloopFwdSm80ILi8ELi2ELb0EN4cute5tupleIJNS5_1CILi128EEENS7_ILi64EEENS7_ILi192EEEEEELi192ENS_6half_tEfNS_4arch4Sm80ELb0ELb0ELb1ELb0ELb1ELb0ELb1ELb0EEENS1_21CollectiveEpilogueFwdINS6_IJS8_SA_S9_EEENS6_IJNS7_ILi1EEESI_SI_EEESC_SE_Li256ELb0ELb1ELb0ELb0EEENS1_19SingleTileSchedulerILb0ELb0ELb1ELi128EEEEEEEEEvNT_6ParamsE)
        /*00d4*/ 	.word	0x00000000


	//----- nvinfo : EIATTR_REGCOUNT
	.align		4
.L_46:
        /*00d8*/ 	.byte	0x04, 0x2f
        /*00da*/ 	.short	(.L_48 - .L_47)
	.align		4
.L_47:
        /*00dc*/ 	.word	index@(_ZN7cutlass13device_kernelIN5flash19enable_sm80_to_sm89INS1_16FlashAttnFwdSm80INS1_25CollectiveMainloopFwdSm80ILi8ELi1ELb0EN4cute5tupleIJNS5_1CILi128EEENS7_ILi64EEENS7_ILi192EEEEEELi192ENS_6half_tEfNS_4arch4Sm80ELb1ELb0ELb1ELb1ELb1ELb1ELb1ELb0EEENS1_21CollectiveEpilogueFwdINS6_IJS8_SA_S9_EEENS6_IJNS7_ILi1EEESI_SI_EEESC_SE_Li256ELb1ELb1ELb0ELb0EEENS1_19SingleTileSchedulerILb1ELb0ELb1ELi128EEEEEEEEEvNT_6ParamsE)
        /*00e0*/ 	.word	0x00000004


	//----- nvinfo : EIATTR_FRAME_SIZE
	.align		4
.L_48:
        /*00e4*/ 	.byte	0x04, 0x11
        /*00e6*/ 	.short	(.L_50 - .L_49)
	.align		4
.L_49:
        /*00e8*/ 	.word	index@(_ZN7cutlass13device_kernelIN5flash19enable_sm80_to_sm89INS1_16FlashAttnFwdSm80INS1_25CollectiveMainloopFwdSm80ILi8ELi1ELb0EN4cute5tupleIJNS5_1CILi128EEENS7_ILi64EEENS7_ILi192EEEEEELi192ENS_6half_tEfNS_4arch4Sm80ELb1ELb0ELb1ELb1ELb1ELb1ELb1ELb0EEENS1_21CollectiveEpilogueFwdINS6_IJS8_SA_S9_EEENS6_IJNS7_ILi1EEESI_SI_EEESC_SE_Li256ELb1ELb1ELb0ELb0EEENS1_19SingleTileSchedulerILb1ELb0ELb1ELi128EEEEEEEEEvNT_6ParamsE)
        /*00ec*/ 	.word	0x00000000


	//----- nvinfo : EIATTR_REGCOUNT
	.align		4
.L_50:
        /*00f0*/ 	.byte	0x04, 0x2f
        /*00f2*/ 	.short	(.L_52 - .L_51)
	.align		4
.L_51:
        /*00f4*/ 	.word	index@(_ZN7cutlass13device_kernelIN5flash19enable_sm80_to_sm89INS1_16FlashAttnFwdSm80INS1_25CollectiveMainloopFwdSm80ILi8ELi1ELb0EN4cute5tupleIJNS5_1CILi128EEENS7_ILi64EEENS7_ILi192EEEEEELi192ENS_6half_tEfNS_4arch4Sm80ELb1ELb0ELb1ELb1ELb1ELb0ELb1ELb0EEENS1_21CollectiveEpilogueFwdINS6_IJS8_SA_S9_EEENS6_IJNS7_ILi1EEESI_SI_EEESC_SE_Li256ELb1ELb1ELb0ELb0EEENS1_19SingleTileSchedulerILb1ELb0ELb1ELi128EEEEEEEEEvNT_6ParamsE)
        /*00f8*/ 	.word	0x00000004


	//----- nvinfo : EIATTR_FRAME_SIZE
	.align		4
.L_52:
        /*00fc*/ 	.byte	0x04, 0x11
        /*00fe*/ 	.short	(.L_54 - .L_53)
	.align		4
.L_53:
        /*0100*/ 	.word	index@(_ZN7cutlass13device_kernelIN5flash19enable_sm80_to_sm89INS1_16FlashAttnFwdSm80INS1_25CollectiveMainloopFwdSm80ILi8ELi1ELb0EN4cute5tupleIJNS5_1CILi128EEENS7_ILi64EEENS7_ILi192EEEEEELi192ENS_6half_tEfNS_4arch4Sm80ELb1ELb0ELb1ELb1ELb1ELb0ELb1ELb0EEENS1_21CollectiveEpilogueFwdINS6_IJS8_SA_S9_EEENS6_IJNS7_ILi1EEESI_SI_EEESC_SE_Li256ELb1ELb1ELb0ELb0EEENS1_19SingleTileSchedulerILb1ELb0ELb1ELi128EEEEEEEEEvNT_6ParamsE)
        /*0104*/ 	.word	0x00000000


	//----- nvinfo : EIATTR_REGCOUNT
	.align		4
.L_54:
        /*0108*/ 	.byte	0x04, 0x2f
        /*010a*/ 	.short	(.L_56 - .L_55)
	.align		4
.L_55:
        /*010c*/ 	.word	index@(_ZN7cutlass13device_kernelIN5flash19enable_sm80_to_sm89INS1_16FlashAttnFwdSm80INS1_25CollectiveMainloopFwdSm80ILi8ELi1ELb0EN4cute5tupleIJNS5_1CILi128EEENS7_ILi64EEENS7_ILi192EEEEEELi192ENS_6half_tEfNS_4arch4Sm80ELb1ELb0ELb1ELb0ELb1ELb0ELb1ELb0EEENS1_21CollectiveEpilogueFwdINS6_IJS8_SA_S9_EEENS6_IJNS7_ILi1EEESI_SI_EEESC_SE_Li256ELb0ELb1ELb0ELb0EEENS1_30DynamicPersistentTileSchedulerILi256ELi256ELb0ELb1ELb0EEEEEEEEEvNT_6ParamsE)
        /*0110*/ 	.word	0x00000004


	//----- nvinfo : EIATTR_FRAME_SIZE
	.align		4
.L_56:
        /*0114*/ 	.byte	0x04, 0x11
        /*0116*/ 	.short	(.L_58 - .L_57)
	.align		4
.L_57:
        /*0118*/ 	.word	index@(_ZN7cutlass13device_kernelIN5flash19enable_sm80_to_sm89INS1_16FlashAttnFwdSm80INS1_25CollectiveMainloopFwdSm80ILi8ELi1ELb0EN4cute5tupleIJNS5_1CILi128EEENS7_ILi64EEENS7_ILi192EEEEEELi192ENS_6half_tEfNS_4arch4Sm80ELb1ELb0ELb1ELb0ELb1ELb0ELb1ELb0EEENS1_21CollectiveEpilogueFwdINS6_IJS8_SA_S9_EEENS6_IJNS7_ILi1EEESI_SI_EEESC_SE_Li256ELb0ELb1ELb0ELb0EEENS1_30DynamicPersistentTileSchedulerILi256ELi256ELb0ELb1ELb0EEEEEEEEEvNT_6ParamsE)
        /*011c*/ 	.word	0x00000000


	//----- nvinfo : EIATTR_REGCOUNT
	.align		4
.L_58:
        /*0120*/ 	.byte	0x04, 0x2f
        /*0122*/ 	.short	(.L_60 - .L_59)
	.align		4
.L_59:
        /*0124*/ 	.word	index@(_ZN7cutlass13device_kernelIN5flash19enable_sm80_to_sm89INS1_16FlashAttnFwdSm80INS1_25CollectiveMainloopFwdSm80ILi8ELi1ELb0EN4cute5tupleIJNS5_1CILi128EEENS7_ILi64EEENS7_ILi192EEEEEELi192ENS_6half_tEfNS_4arch4Sm80ELb0ELb1ELb1ELb1ELb1ELb1ELb1ELb0EEENS1_21CollectiveEpilogueFwdINS6_IJS8_SA_S9_EEENS6_IJNS7_ILi1EEESI_SI_EEESC_SE_Li256ELb1ELb1ELb0ELb0EEENS1_19SingleTileSchedulerILb1ELb0ELb1ELi128EEEEEEEEEvNT_6ParamsE)
        /*0128*/ 	.word	0x00000004


	//----- nvinfo : EIATTR_FRAME_SIZE
	.align		4
.L_60:
        /*012c*/ 	.byte	0x04, 0x11
        /*012e*/ 	.short	(.L_62 - .L_61)
	.align		4
.L_61:
        /*0130*/ 	.word	index@(_ZN7cutlass13device_kernelIN5flash19enable_sm80_to_sm89INS1_16FlashAttnFwdSm80INS1_25CollectiveMainloopFwdSm80ILi8ELi1ELb0EN4cute5tupleIJNS5_1CILi128EEENS7_ILi64EEENS7_ILi192EEEEEELi192ENS_6half_tEfNS_4arch4Sm80ELb0ELb1ELb1ELb1ELb1ELb1ELb1ELb0EEENS1_21CollectiveEpilogueFwdINS6_IJS8_SA_S9_EEENS6_IJNS7_ILi1EEESI_SI_EEESC_SE_Li256ELb1ELb1ELb0ELb0EEENS1_19SingleTileSchedulerILb1ELb0ELb1ELi128EEEEEEEEEvNT_6ParamsE)
        /*0134*/ 	.word	0x00000000


	//----- nvinfo : EIATTR_REGCOUNT
	.align		4
.L_62:
        /*0138*/ 	.byte	0x04, 0x2f
        /*013a*/ 	.short	(.L_64 - .L_63)
	.align		4
.L_63:
        /*013c*/ 	.word	index@(_ZN7cutlass13device_kernelIN5flash19enable_sm80_to_sm89INS1_16FlashAttnFwdSm80INS1_25CollectiveMainloopFwdSm80ILi8ELi1ELb0EN4cute5tupleIJNS5_1CILi128EEENS7_ILi64EEENS7_ILi192EEEEEELi192ENS_6half_tEfNS_4arch4Sm80ELb0ELb1ELb1ELb1ELb1ELb0ELb1ELb0EEENS1_21CollectiveEpilogueFwdINS6_IJS8_SA_S9_EEENS6_IJNS7_ILi1EEESI_SI_EEESC_SE_Li256ELb1ELb1ELb0ELb0EEENS1_19SingleTileSchedulerILb1ELb0ELb1ELi128EEEEEEEEEvNT_6ParamsE)
        /*0140*/ 	.word	0x00000004


	//----- nvinfo : EIATTR_FRAME_SIZE
	.align		4
.L_64:
        /*0144*/ 	.byte	0x04, 0x11
        /*0146*/ 	.short	(.L_66 - .L_65)
	.align		4
.L_65:
        /*0148*/ 	.word	index@(_ZN7cutlass13device_kernelIN5flash19enable_sm80_to_sm89INS1_16FlashAttnFwdSm80INS1_25CollectiveMainloopFwdSm80ILi8ELi1ELb0EN4cute5tupleIJNS5_1CILi128EEENS7_ILi64EEENS7_ILi192EEEEEELi192ENS_6half_tEfNS_4arch4Sm80ELb0ELb1ELb1ELb1ELb1ELb0ELb1ELb0EEENS1_21CollectiveEpilogueFwdINS6_IJS8_SA_S9_EEENS6_IJNS7_ILi1EEESI_SI_EEESC_SE_Li256ELb1ELb1ELb0ELb0EEENS1_19SingleTileSchedulerILb1ELb0ELb1ELi128EEEEEEEEEvNT_6ParamsE)
        /*014c*/ 	.word	0x00000000


	//----- nvinfo : EIATTR_REGCOUNT
	.align		4
.L_66:
        /*0150*/ 	.byte	0x04, 0x2f
        /*0152*/ 	.short	(.L_68 - .L_67)
	.align		4
.L_67:
        /*0154*/ 	.word	index@(_ZN7cutlass13device_kernelIN5flash19enable_sm80_to_sm89INS1_16FlashAttnFwdSm80INS1_25CollectiveMainloopFwdSm80ILi8ELi1ELb0EN4cute5tupleIJNS5_1CILi128EEENS7_ILi64EEENS7_ILi192EEEEEELi192ENS_6half_tEfNS_4arch4Sm80ELb0ELb1ELb1ELb0ELb1ELb0ELb1ELb0EEENS1_21CollectiveEpilogueFwdINS6_IJS8_SA_S9_EEENS6_IJNS7_ILi1EEESI_SI_EEESC_SE_Li256ELb0ELb1ELb0ELb0EEENS1_19SingleTileSchedulerILb0ELb0ELb1ELi128EEEEEEEEEvNT_6ParamsE)
        /*0158*/ 	.word	0x00000004


	//----- nvinfo : EIATTR_FRAME_SIZE
	.align		4
.L_68:
        /*015c*/ 	.byte	0x04, 0x11
        /*015e*/ 	.short	(.L_70 - .L_69)
	.align		4
.L_69:
        /*0160*/ 	.word	index@(_ZN7cutlass13device_kernelIN5flash19enable_sm80_to_sm89INS1_16FlashAttnFwdSm80INS1_25CollectiveMainloopFwdSm80ILi8ELi1ELb0EN4cute5tupleIJNS5_1CILi128EEENS7_ILi64EEENS7_ILi192EEEEEELi192ENS_6half_tEfNS_4arch4Sm80ELb0ELb1ELb1ELb0ELb1ELb0ELb1ELb0EEENS1_21CollectiveEpilogueFwdINS6_IJS8_SA_S9_EEENS6_IJNS7_ILi1EEESI_SI_EEESC_SE_Li256ELb0ELb1ELb0ELb0EEENS1_19SingleTileSchedulerILb0ELb0ELb1ELi128EEEEEEEEEvNT_6ParamsE)
        /*0164*/ 	.word	0x00000000


	//----- nvinfo : EIATTR_REGCOUNT
	.align		4
.L_70:
        /*0168*/ 	.byte	0x04, 0x2f
        /*016a*/ 	.short	(.L_72 - .L_71)
	.align		4
.L_71:
        /*016c*/ 	.word	index@(_ZN7cutlass13device_kernelIN5flash19enable_sm80_to_sm89INS1_16FlashAttnFwdSm80INS1_25CollectiveMainloopFwdSm80ILi8ELi1ELb0EN4cute5tupleIJNS5_1CILi128EEENS7_ILi64EEENS7_ILi192EEEEEELi192ENS_6half_tEfNS_4arch4Sm80ELb0ELb0ELb1ELb1ELb1ELb1ELb1ELb0EEENS1_21CollectiveEpilogueFwdINS6_IJS8_SA_S9_EEENS6_IJNS7_ILi1EEESI_SI_EEESC_SE_Li256ELb1ELb1ELb0ELb0EEENS1_19SingleTileSchedulerILb1ELb0ELb1ELi128EEEEEEEEEvNT_6ParamsE)
        /*0170*/ 	.word	0x00000004


	//----- nvinfo : EIATTR_FRAME_SIZE
	.align		4
.L_72:
        /*0174*/ 	.byte	0x04, 0x11
        /*0176*/ 	.short	(.L_74 - .L_73)
	.align		4
.L_73:
        /*0178*/ 	.word	index@(_ZN7cutlass13device_kernelIN5flash19enable_sm80_to_sm89INS1_16FlashAttnFwdSm80INS1_25CollectiveMainloopFwdSm80ILi8ELi1ELb0EN4cute5tupleIJNS5_1CILi128EEENS7_ILi64EEENS7_ILi192EEEEEELi192ENS_6half_tEfNS_4arch4Sm80ELb0ELb0ELb1ELb1ELb1ELb1ELb1ELb0EEENS1_21CollectiveEpilogueFwdINS6_IJS8_SA_S9_EEENS6_IJNS7_ILi1EEESI_SI_EEESC_SE_Li256ELb1ELb1ELb0ELb0EEENS1_19SingleTileSchedulerILb1ELb0ELb1ELi128EEEEEEEEEvNT_6ParamsE)
        /*017c*/ 	.word	0x00000000


	//----- nvinfo : EIATTR_REGCOUNT
	.align		4
.L_74:
        /*0180*/ 	.byte	0x04, 0x2f
        /*0182*/ 	.short	(.L_76 - .L_75)
	.align		4
.L_75:
        /*0184*/ 	.word	index@(_ZN7cutlass13device_kernelIN5flash19enable_sm80_to_sm89INS1_16FlashAttnFwdSm80INS1_25CollectiveMainloopFwdSm80ILi8ELi1ELb0EN4cute5tupleIJNS5_1CILi128EEENS7_ILi64EEENS7_ILi192EEEEEELi192ENS_6half_tEfNS_4arch4Sm80ELb0ELb0ELb1ELb1ELb1ELb0ELb1ELb0EEENS1_21CollectiveEpilogueFwdINS6_IJS8_SA_S9_EEENS6_IJNS7_ILi1EEESI_SI_EEESC_SE_Li256ELb1ELb1ELb0ELb0EEENS1_19SingleTileSchedulerILb1ELb0ELb1ELi128EEEEEEEEEvNT_6ParamsE)
        /*0188*/ 	.word	0x00000004


	//----- nvinfo : EIATTR_FRAME_SIZE
	.align		4
.L_76:
        /*018c*/ 	.byte	0x04, 0x11
        /*018e*/ 	.short	(.L_78 - .L_77)
	.align		4
.L_77:
        /*0190*/ 	.word	index@(_ZN7cutlass13device_kernelIN5flash19enable_sm80_to_sm89INS1_16FlashAttnFwdSm80INS1_25CollectiveMainloopFwdSm80ILi8ELi1ELb0EN4cute5tupleIJNS5_1CILi128EEENS7_ILi64EEENS7_ILi192EEEEEELi192ENS_6half_tEfNS_4arch4Sm80ELb0ELb0ELb1ELb1ELb1ELb0ELb1ELb0EEENS1_21CollectiveEpilogueFwdINS6_IJS8_SA_S9_EEENS6_IJNS7_ILi1EEESI_SI_EEESC_SE_Li256ELb1ELb1ELb0ELb0EEENS1_19SingleTileSchedulerILb1ELb0ELb1ELi128EEEEEEEEEvNT_6ParamsE)
        /*0194*/ 	.word	0x00000000


	//----- nvinfo : EIATTR_REGCOUNT
	.align		4
.L_78:
        /*0198*/ 	.byte	0x04, 0x2f
        /*019a*/ 	.short	(.L_80 - .L_79)
	.align		4
.L_79:
        /*019c*/ 	.word	index@(_ZN7cutlass13device_kernelIN5flash19enable_sm80_to_sm89INS1_16FlashAttnFwdSm80INS1_25CollectiveMainloopFwdSm80ILi8ELi1ELb0EN4cute5tupleIJNS5_1CILi128EEENS7_ILi64EEENS7_ILi192EEEEEELi192ENS_6half_tEfNS_4arch4Sm80ELb0ELb0ELb1ELb0ELb1ELb0ELb1ELb0EEENS1_21CollectiveEpilogueFwdINS6_IJS8_SA_S9_EEENS6_IJNS7_ILi1EEESI_SI_EEESC_SE_Li256ELb0ELb1ELb0ELb0EEENS1_19SingleTileSchedulerILb0ELb0ELb1ELi128EEEEEEEEEvNT_6ParamsE)
        /*01a0*/ 	.word	0x00000004


	//----- nvinfo : EIATTR_FRAME_SIZE
	.align		4
.L_80:
        /*01a4*/ 	.byte	0x04, 0x11
        /*01a6*/ 	.short	(.L_82 - .L_81)
	.align		4
.L_81:
        /*01a8*/ 	.word	index@(_ZN7cutlass13device_kernelIN5flash19enable_sm80_to_sm89INS1_16FlashAttnFwdSm80INS1_25CollectiveMainloopFwdSm80ILi8ELi1ELb0EN4cute5tupleIJNS5_1CILi128EEENS7_ILi64EEENS7_ILi192EEEEEELi192ENS_6half_tEfNS_4arch4Sm80ELb0ELb0ELb1ELb0ELb1ELb0ELb1ELb0EEENS1_21CollectiveEpilogueFwdINS6_IJS8_SA_S9_EEENS6_IJNS7_ILi1EEESI_SI_EEESC_SE_Li256ELb0ELb1ELb0ELb0EEENS1_19SingleTileSchedulerILb0ELb0ELb1ELi128EEEEEEEEEvNT_6ParamsE)
        /*01ac*/ 	.word	0x00000000


	//----- nvinfo : EIATTR_MIN_STACK_SIZE
	.align		4
.L_82:
        /*01b0*/ 	.byte	0x04, 0x12
        /*01b2*/ 	.short	(.L_84 - .L_83)
	.align		4
.L_83:
        /*01b4*/ 	.word	index@(_ZN7cutlass13device_kernelIN5flash19enable_sm80_to_sm89INS1_16FlashAttnFwdSm80INS1_25CollectiveMainloopFwdSm80ILi8ELi1ELb0EN4cute5tupleIJNS5_1CILi128EEENS7_ILi64EEENS7_ILi192EEEEEELi192ENS_6half_tEfNS_4arch4Sm80ELb0ELb0ELb1ELb0ELb1ELb0ELb1ELb0EEENS1_21CollectiveEpilogueFwdINS6_IJS8_SA_S9_EEENS6_IJNS7_ILi1EEESI_SI_EEESC_SE_Li256ELb0ELb1ELb0ELb0EEENS1_19SingleTileSchedulerILb0ELb0ELb1ELi128EEEEEEEEEvNT_6ParamsE)
        /*01b8*/ 	.word	0x00000000


	//----- nvinfo : EIATTR_MIN_STACK_SIZE
	.align		4
.L_84:
        /*01bc*/ 	.byte	0x04, 0x12
        /*01be*/ 	.short	(.L_86 - .L_85)
	.align		4
.L_85:
        /*01c0*/ 	.word	index@(_ZN7cutlass13device_kernelIN5flash19enable_sm80_to_sm89INS1_16FlashAttnFwdSm80INS1_25CollectiveMainloopFwdSm80ILi8ELi1ELb0EN4cute5tupleIJNS5_1CILi128EEENS7_ILi64EEENS7_ILi192EEEEEELi192ENS_6half_tEfNS_4arch4Sm80ELb0ELb0ELb1ELb1ELb1ELb0ELb1ELb0EEENS1_21CollectiveEpilogueFwdINS6_IJS8_SA_S9_EEENS6_IJNS7_ILi1EEESI_SI_EEESC_SE_Li256ELb1ELb1ELb0ELb0EEENS1_19SingleTileSchedulerILb1ELb0ELb1ELi128EEEEEEEEEvNT_6ParamsE)
        /*01c4*/ 	.word	0x00000000


	//----- nvinfo : EIATTR_MIN_STACK_SIZE
	.align		4
.L_86:
        /*01c8*/ 	.byte	0x04, 0x12
        /*01ca*/ 	.short	(.L_88 - .L_87)
	.align		4
.L_87:
        /*01cc*/ 	.word	index@(_ZN7cutlass13device_kernelIN5flash19enable_sm80_to_sm89INS1_16FlashAttnFwdSm80INS1_25CollectiveMainloopFwdSm80ILi8ELi1ELb0EN4cute5tupleIJNS5_1CILi128EEENS7_ILi64EEENS7_ILi192EEEEEELi192ENS_6half_tEfNS_4arch4Sm80ELb0ELb0ELb1ELb1ELb1ELb1ELb1ELb0EEENS1_21CollectiveEpilogueFwdINS6_IJS8_SA_S9_EEENS6_IJNS7_ILi1EEESI_SI_EEESC_SE_Li256ELb1ELb1ELb0ELb0EEENS1_19SingleTileSchedulerILb1ELb0ELb1ELi128EEEEEEEEEvNT_6ParamsE)
        /*01d0*/ 	.word	0x00000000


	//----- nvinfo : EIATTR_MIN_STACK_SIZE
	.align		4
.L_88:
        /*01d4*/ 	.byte	0x04, 0x12
        /*01d6*/ 	.short	(.L_90 - .L_89)
	.align		4
.L_89:
        /*01d8*/ 	.word	index@(_ZN7cutlass13device_kernelIN5flash19enable_sm80_to_sm89INS1_16FlashAttnFwdSm80INS1_25CollectiveMainloopFwdSm80ILi8ELi1ELb0EN4cute5tupleIJNS5_1CILi128EEENS7_ILi64EEENS7_ILi192EEEEEELi192ENS_6half_tEfNS_4arch4Sm80ELb0ELb1ELb1ELb0ELb1ELb0ELb1ELb0EEENS1_21CollectiveEpilogueFwdINS6_IJS8_SA_S9_EEENS6_IJNS7_ILi1EEESI_SI_EEESC_SE_Li256ELb0ELb1ELb0ELb0EEENS1_19SingleTileSchedulerILb0ELb0ELb1ELi128EEEEEEEEEvNT_6ParamsE)
        /*01dc*/ 	.word	0x00000000


	//----- nvinfo : EIATTR_MIN_STACK_SIZE
	.align		4
.L_90:
        /*01e0*/ 	.byte	0x04, 0x12
        /*01e2*/ 	.short	(.L_92 - .L_91)
	.align		4
.L_91:
        /*01e4*/ 	.word	index@(_ZN7cutlass13device_kernelIN5flash19enable_sm80_to_sm89INS1_16FlashAttnFwdSm80INS1_25CollectiveMainloopFwdSm80ILi8ELi1ELb0EN4cute5tupleIJNS5_1CILi128EEENS7_ILi64EEENS7_ILi192EEEEEELi192ENS_6half_tEfNS_4arch4Sm80ELb0ELb1ELb1ELb1ELb1ELb0ELb1ELb0EEENS1_21CollectiveEpilogueFwdINS6_IJS8_SA_S9_EEENS6_IJNS7_ILi1EEESI_SI_EEESC_SE_Li256ELb1ELb1ELb0ELb0EEENS1_19SingleTileSchedulerILb1ELb0ELb1ELi128EEEEEEEEEvNT_6ParamsE)
        /*01e8*/ 	.word	0x00000000


	//----- nvinfo : EIATTR_MIN_STACK_SIZE
	.align		4
.L_92:
        /*01ec*/ 	.byte	0x04, 0x12
        /*01ee*/ 	.short	(.L_94 - .L_93)
	.align		4
.L_93:
        /*01f0*/ 	.word	index@(_ZN7cutlass13device_kernelIN5flash19enable_sm80_to_sm89INS1_16FlashAttnFwdSm80INS1_25CollectiveMainloopFwdSm80ILi8ELi1ELb0EN4cute5tupleIJNS5_1CILi128EEENS7_ILi64EEENS7_ILi192EEEEEELi192ENS_6half_tEfNS_4arch4Sm80ELb0ELb1ELb1ELb1ELb1ELb1ELb1ELb0EEENS1_21CollectiveEpilogueFwdINS6_IJS8_SA_S9_EEENS6_IJNS7_ILi1EEESI_SI_EEESC_SE_Li256ELb1ELb1ELb0ELb0EEENS1_19SingleTileSchedulerILb1ELb0ELb1ELi128EEEEEEEEEvNT_6ParamsE)
        /*01f4*/ 	.word	0x00000000


	//----- nvinfo : EIATTR_MIN_STACK_SIZE
	.align		4
.L_94:
        /*01f8*/ 	.byte	0x04, 0x12
        /*01fa*/ 	.short	(.L_96 - .L_95)
	.align		4
.L_95:
        /*01fc*/ 	.word	index@(_ZN7cutlass13device_kernelIN5flash19enable_sm80_to_sm89INS1_16FlashAttnFwdSm80INS1_25CollectiveMainloopFwdSm80ILi8ELi1ELb0EN4cute5tupleIJNS5_1CILi128EEENS7_ILi64EEENS7_ILi192EEEEEELi192ENS_6half_tEfNS_4arch4Sm80ELb1ELb0ELb1ELb0ELb1ELb0ELb1ELb0EEENS1_21CollectiveEpilogueFwdINS6_IJS8_SA_S9_EEENS6_IJNS7_ILi1EEESI_SI_EEESC_SE_Li256ELb0ELb1ELb0ELb0EEENS1_30DynamicPersistentTileSchedulerILi256ELi256ELb0ELb1ELb0EEEEEEEEEvNT_6ParamsE)
        /*0200*/ 	.word	0x00000000


	//----- nvinfo : EIATTR_MIN_STACK_SIZE
	.align		4
.L_96:
        /*0204*/ 	.byte	0x04, 0x12
        /*0206*/ 	.short	(.L_98 - .L_97)
	.align		4
.L_97:
        /*0208*/ 	.word	index@(_ZN7cutlass13device_kernelIN5flash19enable_sm80_to_sm89INS1_16FlashAttnFwdSm80INS1_25CollectiveMainloopFwdSm80ILi8ELi1ELb0EN4cute5tupleIJNS5_1CILi128EEENS7_ILi64EEENS7_ILi192EEEEEELi192ENS_6half_tEfNS_4arch4Sm80ELb1ELb0ELb1ELb1ELb1ELb0ELb1ELb0EEENS1_21CollectiveEpilogueFwdINS6_IJS8_SA_S9_EEENS6_IJNS7_ILi1EEESI_SI_EEESC_SE_Li256ELb1ELb1ELb0ELb0EEENS1_19SingleTileSchedulerILb1ELb0ELb1ELi128EEEEEEEEEvNT_6ParamsE)
        /*020c*/ 	.word	0x00000000


	//----- nvinfo : EIATTR_MIN_STACK_SIZE
	.align		4
.L_98:
        /*0210*/ 	.byte	0x04, 0x12
        /*0212*/ 	.short	(.L_100 - .L_99)
	.align		4
.L_99:
        /*0214*/ 	.word	index@(_ZN7cutlass13device_kernelIN5flash19enable_sm80_to_sm89INS1_16FlashAttnFwdSm80INS1_25CollectiveMainloopFwdSm80ILi8ELi1ELb0EN4cute5tupleIJNS5_1CILi128EEENS7_ILi64EEENS7_ILi192EEEEEELi192ENS_6half_tEfNS_4arch4Sm80ELb1ELb0ELb1ELb1ELb1ELb1ELb1ELb0EEENS1_21CollectiveEpilogueFwdINS6_IJS8_SA_S9_EEENS6_IJNS7_ILi1EEESI_SI_EEESC_SE_Li256ELb1ELb1ELb0ELb0EEENS1_19SingleTileSchedulerILb1ELb0ELb1ELi128EEEEEEEEEvNT_6ParamsE)
        /*0218*/ 	.word	0x00000000


	//----- nvinfo : EIATTR_MIN_STACK_SIZE
	.align		4
.L_100:
        /*021c*/ 	.byte	0x04, 0x12
        /*021e*/ 	.short	(.L_102 - .L_101)
	.align		4
.L_101:
        /*0220*/ 	.word	index@(_ZN7cutlass13device_kernelIN5flash19enable_sm80_to_sm89INS1_16FlashAttnFwdSm80INS1_25CollectiveMainloopFwdSm80ILi8ELi2ELb0EN4cute5tupleIJNS5_1CILi128EEENS7_ILi64EEENS7_ILi192EEEEEELi192ENS_6half_tEfNS_4arch4Sm80ELb0ELb0ELb1ELb0ELb1ELb0ELb1ELb0EEENS1_21CollectiveEpilogueFwdINS6_IJS8_SA_S9_EEENS6_IJNS7_ILi1EEESI_SI_EEESC_SE_Li256ELb0ELb1ELb0ELb0EEENS1_19SingleTileSchedulerILb0ELb0ELb1ELi128EEEEEEEEEvNT_6ParamsE)
        /*0224*/ 	.word	0x00000000


	//----- nvinfo : EIATTR_MIN_STACK_SIZE
	.align		4
.L_102:
        /*0228*/ 	.byte	0x04, 0x12
        /*022a*/ 	.short	(.L_104 - .L_103)
	.align		4
.L_103:
        /*022c*/ 	.word	index@(_ZN7cutlass13device_kernelIN5flash19enable_sm80_to_sm89INS1_16FlashAttnFwdSm80INS1_25CollectiveMainloopFwdSm80ILi8ELi2ELb0EN4cute5tupleIJNS5_1CILi128EEENS7_ILi64EEENS7_ILi192EEEEEELi192ENS_6half_tEfNS_4arch4Sm80ELb0ELb0ELb1ELb1ELb1ELb0ELb1ELb0EEENS1_21CollectiveEpilogueFwdINS6_IJS8_SA_S9_EEENS6_IJNS7_ILi1EEESI_SI_EEESC_SE_Li256ELb1ELb1ELb0ELb0EEENS1_19SingleTileSchedulerILb1ELb0ELb1ELi128EEEEEEEEEvNT_6ParamsE)
        /*0230*/ 	.word	0x00000000


	//----- nvinfo : EIATTR_MIN_STACK_SIZE
	.align		4
.L_104:
        /*0234*/ 	.byte	0x04, 0x12
        /*0236*/ 	.short	(.L_106 - .L_105)
	.align		4
.L_105:
        /*0238*/ 	.word	index@(_ZN7cutlass13device_kernelIN5flash19enable_sm80_to_sm89INS1_16FlashAttnFwdSm80INS1_25CollectiveMainloopFwdSm80ILi8ELi2ELb0EN4cute5tupleIJNS5_1CILi128EEENS7_ILi64EEENS7_ILi192EEEEEELi192ENS_6half_tEfNS_4arch4Sm80ELb0ELb0ELb1ELb1ELb1ELb1ELb1ELb0EEENS1_21CollectiveEpilogueFwdINS6_IJS8_SA_S9_EEENS6_IJNS7_ILi1EEESI_SI_EEESC_SE_Li256ELb1ELb1ELb0ELb0EEENS1_19SingleTileSchedulerILb1ELb0ELb1ELi128EEEEEEEEEvNT_6ParamsE)
        /*023c*/ 	.word	0x00000000


	//----- nvinfo : EIATTR_MIN_STACK_SIZE
	.align		4
.L_106:
        /*0240*/ 	.byte	0x04, 0x12
        /*0242*/ 	.short	(.L_108 - .L_107)
	.align		4
.L_107:
        /*0244*/ 	.word	index@(_ZN7cutlass13device_kernelIN5flash19enable_sm80_to_sm89INS1_16FlashAttnFwdSm80INS1_25CollectiveMainloopFwdSm80ILi8ELi2ELb0EN4cute5tupleIJNS5_1CILi128EEENS7_ILi64EEENS7_ILi192EEEEEELi192ENS_6half_tEfNS_4arch4Sm80ELb0ELb1ELb1ELb0ELb1ELb0ELb1ELb0EEENS1_21CollectiveEpilogueFwdINS6_IJS8_SA_S9_EEENS6_IJNS7_ILi1EEESI_SI_EEESC_SE_Li256ELb0ELb1ELb0ELb0EEENS1_19SingleTileSchedulerILb0ELb0ELb1ELi128EEEEEEEEEvNT_6ParamsE)
        /*0248*/ 	.word	0x00000000


	//----- nvinfo : EIATTR_MIN_STACK_SIZE
	.align		4
.L_108:
        /*024c*/ 	.byte	0x04, 0x12
        /*024e*/ 	.short	(.L_110 - .L_109)
	.align		4
.L_109:
        /*0250*/ 	.word	index@(_ZN7cutlass13device_kernelIN5flash19enable_sm80_to_sm89INS1_16FlashAttnFwdSm80INS1_25CollectiveMainloopFwdSm80ILi8ELi2ELb0EN4cute5tupleIJNS5_1CILi128EEENS7_ILi64EEENS7_ILi192EEEEEELi192ENS_6half_tEfNS_4arch4Sm80ELb0ELb1ELb1ELb1ELb1ELb0ELb1ELb0EEENS1_21CollectiveEpilogueFwdINS6_IJS8_SA_S9_EEENS6_IJNS7_ILi1EEESI_SI_EEESC_SE_Li256ELb1ELb1ELb0ELb0EEENS1_19SingleTileSchedulerILb1ELb0ELb1ELi128EEEEEEEEEvNT_6ParamsE)
        /*0254*/ 	.word	0x00000000


	//----- nvinfo : EIATTR_MIN_STACK_SIZE
	.align		4
.L_110:
        /*0258*/ 	.byte	0x04, 0x12
        /*025a*/ 	.short	(.L_112 - .L_111)
	.align		4
.L_111:
        /*025c*/ 	.word	index@(_ZN7cutlass13device_kernelIN5flash19enable_sm80_to_sm89INS1_16FlashAttnFwdSm80INS1_25CollectiveMainloopFwdSm80ILi8ELi2ELb0EN4cute5tupleIJNS5_1CILi128EEENS7_ILi64EEENS7_ILi192EEEEEELi192ENS_6half_tEfNS_4arch4Sm80ELb0ELb1ELb1ELb1ELb1ELb1ELb1ELb0EEENS1_21CollectiveEpilogueFwdINS6_IJS8_SA_S9_EEENS6_IJNS7_ILi1EEESI_SI_EEESC_SE_Li256ELb1ELb1ELb0ELb0EEENS1_19SingleTileSchedulerILb1ELb0ELb1ELi128EEEEEEEEEvNT_6ParamsE)
        /*0260*/ 	.word	0x00000000


	//----- nvinfo : EIATTR_MIN_STACK_SIZE
	.align		4
.L_112:
        /*0264*/ 	.byte	0x04, 0x12
        /*0266*/ 	.short	(.L_114 - .L_113)
	.align		4
.L_113:
        /*0268*/ 	.word	index@(_ZN7cutlass13device_kernelIN5flash19enable_sm80_to_sm89INS1_16FlashAttnFwdSm80INS1_25CollectiveMainloopFwdSm80ILi8ELi2ELb0EN4cute5tupleIJNS5_1CILi128EEENS7_ILi64EEENS7_ILi192EEEEEELi192ENS_6half_tEfNS_4arch4Sm80ELb1ELb0ELb1ELb0ELb1ELb0ELb1ELb0EEENS1_21CollectiveEpilogueFwdINS6_IJS8_SA_S9_EEENS6_IJNS7_ILi1EEESI_SI_EEESC_SE_Li256ELb0ELb1ELb0ELb0EEENS1_30DynamicPersistentTileSchedulerILi256ELi256ELb0ELb1ELb0EEEEEEEEEvNT_6ParamsE)
        /*026c*/ 	.word	0x00000000


	//----- nvinfo : EIATTR_MIN_STACK_SIZE
	.align		4
.L_114:
        /*0270*/ 	.byte	0x04, 0x12
        /*0272*/ 	.short	(.L_116 - .L_115)
	.align		4
.L_115:
        /*0274*/ 	.word	index@(_ZN7cutlass13device_kernelIN5flash19enable_sm80_to_sm89INS1_16FlashAttnFwdSm80INS1_25CollectiveMainloopFwdSm80ILi8ELi2ELb0EN4cute5tupleIJNS5_1CILi128EEENS7_ILi64EEENS7_ILi192EEEEEELi192ENS_6half_tEfNS_4arch4Sm80ELb1ELb0ELb1ELb1ELb1ELb0ELb1ELb0EEENS1_21CollectiveEpilogueFwdINS6_IJS8_SA_S9_EEENS6_IJNS7_ILi1EEESI_SI_EEESC_SE_Li256ELb1ELb1ELb0ELb0EEENS1_19SingleTileSchedulerILb1ELb0ELb1ELi128EEEEEEEEEvNT_6ParamsE)
        /*0278*/ 	.word	0x00000000


	//----- nvinfo : EIATTR_MIN_STACK_SIZE
	.align		4
.L_116:
        /*027c*/ 	.byte	0x04, 0x12
        /*027e*/ 	.short	(.L_118 - .L_117)
	.align		4
.L_117:
        /*0280*/ 	.word	index@(_ZN7cutlass13device_kernelIN5flash19enable_sm80_to_sm89INS1_16FlashAttnFwdSm80INS1_25CollectiveMainloopFwdSm80ILi8ELi2ELb0EN4cute5tupleIJNS5_1CILi128EEENS7_ILi64EEENS7_ILi192EEEEEELi192ENS_6half_tEfNS_4arch4Sm80ELb1ELb0ELb1ELb1ELb1ELb1ELb1ELb0EEENS1_21CollectiveEpilogueFwdINS6_IJS8_SA_S9_EEENS6_IJNS7_ILi1EEESI_SI_EEESC_SE_Li256ELb1ELb1ELb0ELb0EEENS1_19SingleTileSchedulerILb1ELb0ELb1ELi128EEEEEEEEEvNT_6ParamsE)
        /*0284*/ 	.word	0x00000000
.L_118:


//--------------------- .nv.compat                --------------------------
	.section	.nv.compat,"",@"SHT_CUDA_COMPAT_INFO"
	.align	4
        /*0000*/ 	.byte	0x02, 0x09, 0x01, 0x00, 0x02, 0x02, 0x01, 0x00, 0x02, 0x05, 0x05, 0x00, 0x03, 0x07, 0x01, 0x01
        /*0010*/ 	.byte	0x02, 0x03, 0x00, 0x00, 0x02, 0x06, 0x01, 0x00, 0x04, 0x0b, 0x08, 0x00, 0x00, 0x00, 0x00, 0x00
        /*0020*/ 	.byte	0x00, 0x00, 0x00, 0x00


//--------------------- .nv.info._ZN7cutlass13device_kernelIN5flash19enable_sm80_to_sm89INS1_16FlashAttnFwdSm80INS1_25CollectiveMainloopFwdSm80ILi8ELi1ELb0EN4cute5tupleIJNS5_1CILi128EEENS7_ILi64EEENS7_ILi192EEEEEELi192ENS_6half_tEfNS_4arch4Sm80ELb0ELb0ELb1ELb0ELb1ELb0ELb1ELb0EEENS1_21CollectiveEpilogueFwdINS6_IJS8_SA_S9_EEENS6_IJNS7_ILi1EEESI_SI_EEESC_SE_Li256ELb0ELb1ELb0ELb0EEENS1_19SingleTileSchedulerILb0ELb0ELb1ELi128EEEEEEEEEvNT_6ParamsE --------------------------
	.section	.nv.info._ZN7cutlass13device_kernelIN5flash19enable_sm80_to_sm89INS1_16FlashAttnFwdSm80INS1_25CollectiveMainloopFwdSm80ILi8ELi1ELb0EN4cute5tupleIJNS5_1CILi128EEENS7_ILi64EEENS7_ILi192EEEEEELi192ENS_6half_tEfNS_4arch4Sm80ELb0ELb0ELb1ELb0ELb1ELb0ELb1ELb0EEENS1_21CollectiveEpilogueFwdINS6_IJS8_SA_S9_EEENS6_IJNS7_ILi1EEESI_SI_EEESC_SE_Li256ELb0ELb1ELb0ELb0EEENS1_19SingleTileSchedulerILb0ELb0ELb1ELi128EEEEEEEEEvNT_6ParamsE,"",@"SHT_CUDA_INFO"
	.sectionflags	@""
	.align	4


	//----- nvinfo : EIATTR_CUDA_API_VERSION
	.align		4
        /*0000*/ 	.byte	0x04, 0x37
        /*0002*/ 	.short	(.L_120 - .L_119)
.L_119:
        /*0004*/ 	.word	0x00000082


	//----- nvinfo : EIATTR_KPARAM_INFO
	.align		4
.L_120:
        /*0008*/ 	.byte	0x04, 0x17
        /*000a*/ 	.short	(.L_122 - .L_121)
.L_121:
        /*000c*/ 	.word	0x00000000
        /*0010*/ 	.short	0x0000
        /*0012*/ 	.short	0x0000
        /*0014*/ 	.byte	0x00, 0xf0, 0x61, 0x10


	//----- nvinfo : EIATTR_SPARSE_MMA_MASK
	.align		4
.L_122:
        /*0018*/ 	.byte	0x03, 0x50
        /*001a*/ 	.short	0x0000


	//----- nvinfo : EIATTR_MAXREG_COUNT
	.align		4
        /*001c*/ 	.byte	0x03, 0x1b
        /*001e*/ 	.short	0x00ff


	//----- nvinfo : EIATTR_MERCURY_ISA_VERSION
	.align		4
        /*0020*/ 	.byte	0x03, 0x5f
        /*0022*/ 	.short	0x0101


	//----- nvinfo : EIATTR_EXIT_INSTR_OFFSETS
	.align		4
        /*0024*/ 	.byte	0x04, 0x1c
        /*0026*/ 	.short	(.L_124 - .L_123)


	//   ....[0]....
.L_123:
        /*0028*/ 	.word	0x00000010


	//----- nvinfo : EIATTR_MAX_THREADS
	.align		4
.L_124:
        /*002c*/ 	.byte	0x04, 0x05
        /*002e*/ 	.short	(.L_126 - .L_125)
.L_125:
        /*0030*/ 	.word	0x00000100
        /*0034*/ 	.word	0x00000001
        /*0038*/ 	.word	0x00000001


	//----- nvinfo : EIATTR_CBANK_PARAM_SIZE
	.align		4
.L_126:
        /*003c*/ 	.byte	0x03, 0x19
        /*003e*/ 	.short	0x0418


	//----- nvinfo : EIATTR_PARAM_CBANK
	.align		4
        /*0040*/ 	.byte	0x04, 0x0a
        /*0042*/ 	.short	(.L_128 - .L_127)
	.align		4
.L_127:
        /*0044*/ 	.word	index@(.nv.constant0._ZN7cutlass13device_kernelIN5flash19enable_sm80_to_sm89INS1_16FlashAttnFwdSm80INS1_25CollectiveMainloopFwdSm80ILi8ELi1ELb0EN4cute5tupleIJNS5_1CILi128EEENS7_ILi64EEENS7_ILi192EEEEEELi192ENS_6half_tEfNS_4arch4Sm80ELb0ELb0ELb1ELb0ELb1ELb0ELb1ELb0EEENS1_21CollectiveEpilogueFwdINS6_IJS8_SA_S9_EEENS6_IJNS7_ILi1EEESI_SI_EEESC_SE_Li256ELb0ELb1ELb0ELb0EEENS1_19SingleTileSchedulerILb0ELb0ELb1ELi128EEEEEEEEEvNT_6ParamsE)
        /*0048*/ 	.short	0x0210
        /*004a*/ 	.short	0x0418


	//----- nvinfo : EIATTR_SW_WAR
	.align		4
.L_128:
        /*004c*/ 	.byte	0x04, 0x36
        /*004e*/ 	.short	(.L_130 - .L_129)
.L_129:
        /*0050*/ 	.word	0x00000008
.L_130:


//--------------------- .nv.info._ZN7cutlass13device_kernelIN5flash19enable_sm80_to_sm89INS1_16FlashAttnFwdSm80INS1_25CollectiveMainloopFwdSm80ILi8ELi1ELb0EN4cute5tupleIJNS5_1CILi128EEENS7_ILi64EEENS7_ILi192EEEEEELi192ENS_6half_tEfNS_4arch4Sm80ELb0ELb0ELb1ELb1ELb1ELb0ELb1ELb0EEENS1_21CollectiveEpilogueFwdINS6_IJS8_SA_S9_EEENS6_IJNS7_ILi1EEESI_SI_EEESC_SE_Li256ELb1ELb1ELb0ELb0EEENS1_19SingleTileSchedulerILb1ELb0ELb1ELi128EEEEEEEEEvNT_6ParamsE --------------------------
	.section	.nv.info._ZN7cutlass13device_kernelIN5flash19enable_sm80_to_sm89INS1_16FlashAttnFwdSm80INS1_25CollectiveMainloopFwdSm80ILi8ELi1ELb0EN4cute5tupleIJNS5_1CILi128EEENS7_ILi64EEENS7_ILi192EEEEEELi192ENS_6half_tEfNS_4arch4Sm80ELb0ELb0ELb1ELb1ELb1ELb0ELb1ELb0EEENS1_21CollectiveEpilogueFwdINS6_IJS8_SA_S9_EEENS6_IJNS7_ILi1EEESI_SI_EEESC_SE_Li256ELb1ELb1ELb0ELb0EEENS1_19SingleTileSchedulerILb1ELb0ELb1ELi128EEEEEEEEEvNT_6ParamsE,"",@"SHT_CUDA_INFO"
	.sectionflags	@""
	.align	4


	//----- nvinfo : EIATTR_CUDA_API_VERSION
	.align		4
        /*0000*/ 	.byte	0x04, 0x37
        /*0002*/ 	.short	(.L_132 - .L_131)
.L_131:
        /*0004*/ 	.word	0x00000082


	//----- nvinfo : EIATTR_KPARAM_INFO
	.align		4
.L_132:
        /*0008*/ 	.byte	0x04, 0x17
        /*000a*/ 	.short	(.L_134 - .L_133)
.L_133:
        /*000c*/ 	.word	0x00000000
        /*0010*/ 	.short	0x0000
        /*0012*/ 	.short	0x0000
        /*0014*/ 	.byte	0x00, 0xf0, 0x61, 0x10


	//----- nvinfo : EIATTR_SPARSE_MMA_MASK
	.align		4
.L_134:
        /*0018*/ 	.byte	0x03, 0x50
        /*001a*/ 	.short	0x0000


	//----- nvinfo : EIATTR_MAXREG_COUNT
	.align		4
        /*001c*/ 	.byte	0x03, 0x1b
        /*001e*/ 	.short	0x00ff


	//----- nvinfo : EIATTR_MERCURY_ISA_VERSION
	.align		4
        /*0020*/ 	.byte	0x03, 0x5f
        /*0022*/ 	.short	0x0101


	//----- nvinfo : EIATTR_EXIT_INSTR_OFFSETS
	.align		4
        /*0024*/ 	.byte	0x04, 0x1c
        /*0026*/ 	.short	(.L_136 - .L_135)


	//   ....[0]....
.L_135:
        /*0028*/ 	.word	0x00000010


	//----- nvinfo : EIATTR_MAX_THREADS
	.align		4
.L_136:
        /*002c*/ 	.byte	0x04, 0x05
        /*002e*/ 	.short	(.L_138 - .L_137)
.L_137:
        /*0030*/ 	.word	0x00000100
        /*0034*/ 	.word	0x00000001
        /*0038*/ 	.word	0x00000001


	//----- nvinfo : EIATTR_CBANK_PARAM_SIZE
	.align		4
.L_138:
        /*003c*/ 	.byte	0x03, 0x19
        /*003e*/ 	.short	0x0418


	//----- nvinfo : EIATTR_PARAM_CBANK
	.align		4
        /*0040*/ 	.byte	0x04, 0x0a
        /*0042*/ 	.short	(.L_140 - .L_139)
	.align		4
.L_139:
        /*0044*/ 	.word	index@(.nv.constant0._ZN7cutlass13device_kernelIN5flash19enable_sm80_to_sm89INS1_16FlashAttnFwdSm80INS1_25CollectiveMainloopFwdSm80ILi8ELi1ELb0EN4cute5tupleIJNS5_1CILi128EEENS7_ILi64EEENS7_ILi192EEEEEELi192ENS_6half_tEfNS_4arch4Sm80ELb0ELb0ELb1ELb1ELb1ELb0ELb1ELb0EEENS1_21CollectiveEpilogueFwdINS6_IJS8_SA_S9_EEENS6_IJNS7_ILi1EEESI_SI_EEESC_SE_Li256ELb1ELb1ELb0ELb0EEENS1_19SingleTileSchedulerILb1ELb0ELb1ELi128EEEEEEEEEvNT_6ParamsE)
        /*0048*/ 	.short	0x0210
        /*004a*/ 	.short	0x0418


	//----- nvinfo : EIATTR_SW_WAR
	.align		4
.L_140:
        /*004c*/ 	.byte	0x04, 0x36
        /*004e*/ 	.short	(.L_142 - .L_141)
.L_141:
        /*0050*/ 	.word	0x00000008
.L_142:


//--------------------- .nv.info._ZN7cutlass13device_kernelIN5flash19enable_sm80_to_sm89INS1_16FlashAttnFwdSm80INS1_25CollectiveMainloopFwdSm80ILi8ELi1ELb0EN4cute5tupleIJNS5_1CILi128EEENS7_ILi64EEENS7_ILi192EEEEEELi192ENS_6half_tEfNS_4arch4Sm80ELb0ELb0ELb1ELb1ELb1ELb1ELb1ELb0EEENS1_21CollectiveEpilogueFwdINS6_IJS8_SA_S9_EEENS6_IJNS7_ILi1EEESI_SI_EEESC_SE_Li256ELb1ELb1ELb0ELb0EEENS1_19SingleTileSchedulerILb1ELb0ELb1ELi128EEEEEEEEEvNT_6ParamsE --------------------------
	.section	.nv.info._ZN7cutlass13device_kernelIN5flash19enable_sm80_to_sm89INS1_16FlashAttnFwdSm80INS1_25CollectiveMainloopFwdSm80ILi8ELi1ELb0EN4cute5tupleIJNS5_1CILi128EEENS7_ILi64EEENS7_ILi192EEEEEELi192ENS_6half_tEfNS_4arch4Sm80ELb0ELb0ELb1ELb1ELb1ELb1ELb1ELb0EEENS1_21CollectiveEpilogueFwdINS6_IJS8_SA_S9_EEENS6_IJNS7_ILi1EEESI_SI_EEESC_SE_Li256ELb1ELb1ELb0ELb0EEENS1_19SingleTileSchedulerILb1ELb0ELb1ELi128EEEEEEEEEvNT_6ParamsE,"",@"SHT_CUDA_INFO"
	.sectionflags	@""
	.align	4


	//----- nvinfo : EIATTR_CUDA_API_VERSION
	.align		4
        /*0000*/ 	.byte	0x04, 0x37
        /*0002*/ 	.short	(.L_144 - .L_143)
.L_143:
        /*0004*/ 	.word	0x00000082


	//----- nvinfo : EIATTR_KPARAM_INFO
	.align		4
.L_144:
        /*0008*/ 	.byte	0x04, 0x17
        /*000a*/ 	.short	(.L_146 - .L_145)
.L_145:
        /*000c*/ 	.word	0x00000000
        /*0010*/ 	.short	0x0000
        /*0012*/ 	.short	0x0000
        /*0014*/ 	.byte	0x00, 0xf0, 0x61, 0x10


	//----- nvinfo : EIATTR_SPARSE_MMA_MASK
	.align		4
.L_146:
        /*0018*/ 	.byte	0x03, 0x50
        /*001a*/ 	.short	0x0000


	//----- nvinfo : EIATTR_MAXREG_COUNT
	.align		4
        /*001c*/ 	.byte	0x03, 0x1b
        /*001e*/ 	.short	0x00ff


	//----- nvinfo : EIATTR_MERCURY_ISA_VERSION
	.align		4
        /*0020*/ 	.byte	0x03, 0x5f
        /*0022*/ 	.short	0x0101


	//----- nvinfo : EIATTR_EXIT_INSTR_OFFSETS
	.align		4
        /*0024*/ 	.byte	0x04, 0x1c
        /*0026*/ 	.short	(.L_148 - .L_147)


	//   ....[0]....
.L_147:
        /*0028*/ 	.word	0x00000010


	//----- nvinfo : EIATTR_MAX_THREADS
	.align		4
.L_148:
        /*002c*/ 	.byte	0x04, 0x05
        /*002e*/ 	.short	(.L_150 - .L_149)
.L_149:
        /*0030*/ 	.word	0x00000100
        /*0034*/ 	.word	0x00000001
        /*0038*/ 	.word	0x00000001


	//----- nvinfo : EIATTR_CBANK_PARAM_SIZE
	.align		4
.L_150:
        /*003c*/ 	.byte	0x03, 0x19
        /*003e*/ 	.short	0x0418


	//----- nvinfo : EIATTR_PARAM_CBANK
	.align		4
        /*0040*/ 	.byte	0x04, 0x0a
        /*0042*/ 	.short	(.L_152 - .L_151)
	.align		4
.L_151:
        /*0044*/ 	.word	index@(.nv.constant0._ZN7cutlass13device_kernelIN5flash19enable_sm80_to_sm89INS1_16FlashAttnFwdSm80INS1_25CollectiveMainloopFwdSm80ILi8ELi1ELb0EN4cute5tupleIJNS5_1CILi128EEENS7_ILi64EEENS7_ILi192EEEEEELi192ENS_6half_tEfNS_4arch4Sm80ELb0ELb0ELb1ELb1ELb1ELb1ELb1ELb0EEENS1_21CollectiveEpilogueFwdINS6_IJS8_SA_S9_EEENS6_IJNS7_ILi1EEESI_SI_EEESC_SE_Li256ELb1ELb1ELb0ELb0EEENS1_19SingleTileSchedulerILb1ELb0ELb1ELi128EEEEEEEEEvNT_6ParamsE)
        /*0048*/ 	.short	0x0210
        /*004a*/ 	.short	0x0418


	//----- nvinfo : EIATTR_SW_WAR
	.align		4
.L_152:
        /*004c*/ 	.byte	0x04, 0x36
        /*004e*/ 	.short	(.L_154 - .L_153)
.L_153:
        /*0050*/ 	.word	0x00000008
.L_154:


//--------------------- .nv.info._ZN7cutlass13device_kernelIN5flash19enable_sm80_to_sm89INS1_16FlashAttnFwdSm80INS1_25CollectiveMainloopFwdSm80ILi8ELi1ELb0EN4cute5tupleIJNS5_1CILi128EEENS7_ILi64EEENS7_ILi192EEEEEELi192ENS_6half_tEfNS_4arch4Sm80ELb0ELb1ELb1ELb0ELb1ELb0ELb1ELb0EEENS1_21CollectiveEpilogueFwdINS6_IJS8_SA_S9_EEENS6_IJNS7_ILi1EEESI_SI_EEESC_SE_Li256ELb0ELb1ELb0ELb0EEENS1_19SingleTileSchedulerILb0ELb0ELb1ELi128EEEEEEEEEvNT_6ParamsE --------------------------
	.section	.nv.info._ZN7cutlass13device_kernelIN5flash19enable_sm80_to_sm89INS1_16FlashAttnFwdSm80INS1_25CollectiveMainloopFwdSm80ILi8ELi1ELb0EN4cute5tupleIJNS5_1CILi128EEENS7_ILi64EEENS7_ILi192EEEEEELi192ENS_6half_tEfNS_4arch4Sm80ELb0ELb1ELb1ELb0ELb1ELb0ELb1ELb0EEENS1_21CollectiveEpilogueFwdINS6_IJS8_SA_S9_EEENS6_IJNS7_ILi1EEESI_SI_EEESC_SE_Li256ELb0ELb1ELb0ELb0EEENS1_19SingleTileSchedulerILb0ELb0ELb1ELi128EEEEEEEEEvNT_6ParamsE,"",@"SHT_CUDA_INFO"
	.sectionflags	@""
	.align	4


	//----- nvinfo : EIATTR_CUDA_API_VERSION
	.align		4
        /*0000*/ 	.byte	0x04, 0x37
        /*0002*/ 	.short	(.L_156 - .L_155)
.L_155:
        /*0004*/ 	.word	0x00000082


	//----- nvinfo : EIATTR_KPARAM_INFO
	.align		4
.L_156:
        /*0008*/ 	.byte	0x04, 0x17
        /*000a*/ 	.short	(.L_158 - .L_157)
.L_157:
        /*000c*/ 	.word	0x00000000
        /*0010*/ 	.short	0x0000
        /*0012*/ 	.short	0x0000
        /*0014*/ 	.byte	0x00, 0xf0, 0x61, 0x10


	//----- nvinfo : EIATTR_SPARSE_MMA_MASK
	.align		4
.L_158:
        /*0018*/ 	.byte	0x03, 0x50
        /*001a*/ 	.short	0x0000


	//----- nvinfo : EIATTR_MAXREG_COUNT
	.align		4
        /*001c*/ 	.byte	0x03, 0x1b
        /*001e*/ 	.short	0x00ff


	//----- nvinfo : EIATTR_MERCURY_ISA_VERSION
	.align		4
        /*0020*/ 	.byte	0x03, 0x5f
        /*0022*/ 	.short	0x0101


	//----- nvinfo : EIATTR_EXIT_INSTR_OFFSETS
	.align		4
        /*0024*/ 	.byte	0x04, 0x1c
        /*0026*/ 	.short	(.L_160 - .L_159)


	//   ....[0]....
.L_159:
        /*0028*/ 	.word	0x00000010


	//----- nvinfo : EIATTR_MAX_THREADS
	.align		4
.L_160:
        /*002c*/ 	.byte	0x04, 0x05
        /*002e*/ 	.short	(.L_162 - .L_161)
.L_161:
        /*0030*/ 	.word	0x00000100
        /*0034*/ 	.word	0x00000001
        /*0038*/ 	.word	0x00000001


	//----- nvinfo : EIATTR_CBANK_PARAM_SIZE
	.align		4
.L_162:
        /*003c*/ 	.byte	0x03, 0x19
        /*003e*/ 	.short	0x0418


	//----- nvinfo : EIATTR_PARAM_CBANK
	.align		4
        /*0040*/ 	.byte	0x04, 0x0a
        /*0042*/ 	.short	(.L_164 - .L_163)
	.align		4
.L_163:
        /*0044*/ 	.word	index@(.nv.constant0._ZN7cutlass13device_kernelIN5flash19enable_sm80_to_sm89INS1_16FlashAttnFwdSm80INS1_25CollectiveMainloopFwdSm80ILi8ELi1ELb0EN4cute5tupleIJNS5_1CILi128EEENS7_ILi64EEENS7_ILi192EEEEEELi192ENS_6half_tEfNS_4arch4Sm80ELb0ELb1ELb1ELb0ELb1ELb0ELb1ELb0EEENS1_21CollectiveEpilogueFwdINS6_IJS8_SA_S9_EEENS6_IJNS7_ILi1EEESI_SI_EEESC_SE_Li256ELb0ELb1ELb0ELb0EEENS1_19SingleTileSchedulerILb0ELb0ELb1ELi128EEEEEEEEEvNT_6ParamsE)
        /*0048*/ 	.short	0x0210
        /*004a*/ 	.short	0x0418


	//----- nvinfo : EIATTR_SW_WAR
	.align		4
.L_164:
        /*004c*/ 	.byte	0x04, 0x36
        /*004e*/ 	.short	(.L_166 - .L_165)
.L_165:
        /*0050*/ 	.word	0x00000008
.L_166:


//--------------------- .nv.info._ZN7cutlass13device_kernelIN5flash19enable_sm80_to_sm89INS1_16FlashAttnFwdSm80INS1_25CollectiveMainloopFwdSm80ILi8ELi1ELb0EN4cute5tupleIJNS5_1CILi128EEENS7_ILi64EEENS7_ILi192EEEEEELi192ENS_6half_tEfNS_4arch4Sm80ELb0ELb1ELb1ELb1ELb1ELb0ELb1ELb0EEENS1_21CollectiveEpilogueFwdINS6_IJS8_SA_S9_EEENS6_IJNS7_ILi1EEESI_SI_EEESC_SE_Li256ELb1ELb1ELb0ELb0EEENS1_19SingleTileSchedulerILb1ELb0ELb1ELi128EEEEEEEEEvNT_6ParamsE --------------------------
	.section	.nv.info._ZN7cutlass13device_kernelIN5flash19enable_sm80_to_sm89INS1_16FlashAttnFwdSm80INS1_25CollectiveMainloopFwdSm80ILi8ELi1ELb0EN4cute5tupleIJNS5_1CILi128EEENS7_ILi64EEENS7_ILi192EEEEEELi192ENS_6half_tEfNS_4arch4Sm80ELb0ELb1ELb1ELb1ELb1ELb0ELb1ELb0EEENS1_21CollectiveEpilogueFwdINS6_IJS8_SA_S9_EEENS6_IJNS7_ILi1EEESI_SI_EEESC_SE_Li256ELb1ELb1ELb0ELb0EEENS1_19SingleTileSchedulerILb1ELb0ELb1ELi128EEEEEEEEEvNT_6ParamsE,"",@"SHT_CUDA_INFO"
	.sectionflags	@""
	.align	4


	//----- nvinfo : EIATTR_CUDA_API_VERSION
	.align		4
        /*0000*/ 	.byte	0x04, 0x37
        /*0002*/ 	.short	(.L_168 - .L_167)
.L_167:
        /*0004*/ 	.word	0x00000082


	//----- nvinfo : EIATTR_KPARAM_INFO
	.align		4
.L_168:
        /*0008*/ 	.byte	0x04, 0x17
        /*000a*/ 	.short	(.L_170 - .L_169)
.L_169:
        /*000c*/ 	.word	0x00000000
        /*0010*/ 	.short	0x0000
        /*0012*/ 	.short	0x0000
        /*0014*/ 	.byte	0x00, 0xf0, 0x61, 0x10


	//----- nvinfo : EIATTR_SPARSE_MMA_MASK
	.align		4
.L_170:
        /*0018*/ 	.byte	0x03, 0x50
        /*001a*/ 	.short	0x0000


	//----- nvinfo : EIATTR_MAXREG_COUNT
	.align		4
        /*001c*/ 	.byte	0x03, 0x1b
        /*001e*/ 	.short	0x00ff


	//----- nvinfo : EIATTR_MERCURY_ISA_VERSION
	.align		4
        /*0020*/ 	.byte	0x03, 0x5f
        /*0022*/ 	.short	0x0101


	//----- nvinfo : EIATTR_EXIT_INSTR_OFFSETS
	.align		4
        /*0024*/ 	.byte	0x04, 0x1c
        /*0026*/ 	.short	(.L_172 - .L_171)


	//   ....[0]....
.L_171:
        /*0028*/ 	.word	0x00000010


	//----- nvinfo : EIATTR_MAX_THREADS
	.align		4
.L_172:
        /*002c*/ 	.byte	0x04, 0x05
        /*002e*/ 	.short	(.L_174 - .L_173)
.L_173:
        /*0030*/ 	.word	0x00000100
        /*0034*/ 	.word	0x00000001
        /*0038*/ 	.word	0x00000001


	//----- nvinfo : EIATTR_CBANK_PARAM_SIZE
	.align		4
.L_174:
        /*003c*/ 	.byte	0x03, 0x19
        /*003e*/ 	.short	0x0418


	//----- nvinfo : EIATTR_PARAM_CBANK
	.align		4
        /*0040*/ 	.byte	0x04, 0x0a
        /*0042*/ 	.short	(.L_176 - .L_175)
	.align		4
.L_175:
        /*0044*/ 	.word	index@(.nv.constant0._ZN7cutlass13device_kernelIN5flash19enable_sm80_to_sm89INS1_16FlashAttnFwdSm80INS1_25CollectiveMainloopFwdSm80ILi8ELi1ELb0EN4cute5tupleIJNS5_1CILi128EEENS7_ILi64EEENS7_ILi192EEEEEELi192ENS_6half_tEfNS_4arch4Sm80ELb0ELb1ELb1ELb1ELb1ELb0ELb1ELb0EEENS1_21CollectiveEpilogueFwdINS6_IJS8_SA_S9_EEENS6_IJNS7_ILi1EEESI_SI_EEESC_SE_Li256ELb1ELb1ELb0ELb0EEENS1_19SingleTileSchedulerILb1ELb0ELb1ELi128EEEEEEEEEvNT_6ParamsE)
        /*0048*/ 	.short	0x0210
        /*004a*/ 	.short	0x0418


	//----- nvinfo : EIATTR_SW_WAR
	.align		4
.L_176:
        /*004c*/ 	.byte	0x04, 0x36
        /*004e*/ 	.short	(.L_178 - .L_177)
.L_177:
        /*0050*/ 	.word	0x00000008
.L_178:


//--------------------- .nv.info._ZN7cutlass13device_kernelIN5flash19enable_sm80_to_sm89INS1_16FlashAttnFwdSm80INS1_25CollectiveMainloopFwdSm80ILi8ELi1ELb0EN4cute5tupleIJNS5_1CILi128EEENS7_ILi64EEENS7_ILi192EEEEEELi192ENS_6half_tEfNS_4arch4Sm80ELb0ELb1ELb1ELb1ELb1ELb1ELb1ELb0EEENS1_21CollectiveEpilogueFwdINS6_IJS8_SA_S9_EEENS6_IJNS7_ILi1EEESI_SI_EEESC_SE_Li256ELb1ELb1ELb0ELb0EEENS1_19SingleTileSchedulerILb1ELb0ELb1ELi128EEEEEEEEEvNT_6ParamsE --------------------------
	.section	.nv.info._ZN7cutlass13device_kernelIN5flash19enable_sm80_to_sm89INS1_16FlashAttnFwdSm80INS1_25CollectiveMainloopFwdSm80ILi8ELi1ELb0EN4cute5tupleIJNS5_1CILi128EEENS7_ILi64EEENS7_ILi192EEEEEELi192ENS_6half_tEfNS_4arch4Sm80ELb0ELb1ELb1ELb1ELb1ELb1ELb1ELb0EEENS1_21CollectiveEpilogueFwdINS6_IJS8_SA_S9_EEENS6_IJNS7_ILi1EEESI_SI_EEESC_SE_Li256ELb1ELb1ELb0ELb0EEENS1_19SingleTileSchedulerILb1ELb0ELb1ELi128EEEEEEEEEvNT_6ParamsE,"",@"SHT_CUDA_INFO"
	.sectionflags	@""
	.align	4


	//----- nvinfo : EIATTR_CUDA_API_VERSION
	.align		4
        /*0000*/ 	.byte	0x04, 0x37
        /*0002*/ 	.short	(.L_180 - .L_179)
.L_179:
        /*0004*/ 	.word	0x00000082


	//----- nvinfo : EIATTR_KPARAM_INFO
	.align		4
.L_180:
        /*0008*/ 	.byte	0x04, 0x17
        /*000a*/ 	.short	(.L_182 - .L_181)
.L_181:
        /*000c*/ 	.word	0x00000000
        /*0010*/ 	.short	0x0000
        /*0012*/ 	.short	0x0000
        /*0014*/ 	.byte	0x00, 0xf0, 0x61, 0x10


	//----- nvinfo : EIATTR_SPARSE_MMA_MASK
	.align		4
.L_182:
        /*0018*/ 	.byte	0x03, 0x50
        /*001a*/ 	.short	0x0000


	//----- nvinfo : EIATTR_MAXREG_COUNT
	.align		4
        /*001c*/ 	.byte	0x03, 0x1b
        /*001e*/ 	.short	0x00ff


	//----- nvinfo : EIATTR_MERCURY_ISA_VERSION
	.align		4
        /*0020*/ 	.byte	0x03, 0x5f
        /*0022*/ 	.short	0x0101


	//----- nvinfo : EIATTR_EXIT_INSTR_OFFSETS
	.align		4
        /*0024*/ 	.byte	0x04, 0x1c
        /*0026*/ 	.short	(.L_184 - .L_183)


	//   ....[0]....
.L_183:
        /*0028*/ 	.word	0x00000010


	//----- nvinfo : EIATTR_MAX_THREADS
	.align		4
.L_184:
        /*002c*/ 	.byte	0x04, 0x05
        /*002e*/ 	.short	(.L_186 - .L_185)
.L_185:
        /*0030*/ 	.word	0x00000100
        /*0034*/ 	.word	0x00000001
        /*0038*/ 	.word	0x00000001


	//----- nvinfo : EIATTR_CBANK_PARAM_SIZE
	.align		4
.L_186:
        /*003c*/ 	.byte	0x03, 0x19
        /*003e*/ 	.short	0x0418


	//----- nvinfo : EIATTR_PARAM_CBANK
	.align		4
        /*0040*/ 	.byte	0x04, 0x0a
        /*0042*/ 	.short	(.L_188 - .L_187)
	.align		4
.L_187:
        /*0044*/ 	.word	index@(.nv.constant0._ZN7cutlass13device_kernelIN5flash19enable_sm80_to_sm89INS1_16FlashAttnFwdSm80INS1_25CollectiveMainloopFwdSm80ILi8ELi1ELb0EN4cute5tupleIJNS5_1CILi128EEENS7_ILi64EEENS7_ILi192EEEEEELi192ENS_6half_tEfNS_4arch4Sm80ELb0ELb1ELb1ELb1ELb1ELb1ELb1ELb0EEENS1_21CollectiveEpilogueFwdINS6_IJS8_SA_S9_EEENS6_IJNS7_ILi1EEESI_SI_EEESC_SE_Li256ELb1ELb1ELb0ELb0EEENS1_19SingleTileSchedulerILb1ELb0ELb1ELi128EEEEEEEEEvNT_6ParamsE)
        /*0048*/ 	.short	0x0210
        /*004a*/ 	.short	0x0418


	//----- nvinfo : EIATTR_SW_WAR
	.align		4
.L_188:
        /*004c*/ 	.byte	0x04, 0x36
        /*004e*/ 	.short	(.L_190 - .L_189)
.L_189:
        /*0050*/ 	.word	0x00000008
.L_190:


//--------------------- .nv.info._ZN7cutlass13device_kernelIN5flash19enable_sm80_to_sm89INS1_16FlashAttnFwdSm80INS1_25CollectiveMainloopFwdSm80ILi8ELi1ELb0EN4cute5tupleIJNS5_1CILi128EEENS7_ILi64EEENS7_ILi192EEEEEELi192ENS_6half_tEfNS_4arch4Sm80ELb1ELb0ELb1ELb0ELb1ELb0ELb1ELb0EEENS1_21CollectiveEpilogueFwdINS6_IJS8_SA_S9_EEENS6_IJNS7_ILi1EEESI_SI_EEESC_SE_Li256ELb0ELb1ELb0ELb0EEENS1_30DynamicPersistentTileSchedulerILi256ELi256ELb0ELb1ELb0EEEEEEEEEvNT_6ParamsE --------------------------
	.section	.nv.info._ZN7cutlass13device_kernelIN5flash19enable_sm80_to_sm89INS1_16FlashAttnFwdSm80INS1_25CollectiveMainloopFwdSm80ILi8ELi1ELb0EN4cute5tupleIJNS5_1CILi128EEENS7_ILi64EEENS7_ILi192EEEEEELi192ENS_6half_tEfNS_4arch4Sm80ELb1ELb0ELb1ELb0ELb1ELb0ELb1ELb0EEENS1_21CollectiveEpilogueFwdINS6_IJS8_SA_S9_EEENS6_IJNS7_ILi1EEESI_SI_EEESC_SE_Li256ELb0ELb1ELb0ELb0EEENS1_30DynamicPersistentTileSchedulerILi256ELi256ELb0ELb1ELb0EEEEEEEEEvNT_6ParamsE,"",@"SHT_CUDA_INFO"
	.sectionflags	@""
	.align	4


	//----- nvinfo : EIATTR_CUDA_API_VERSION
	.align		4
        /*0000*/ 	.byte	0x04, 0x37
        /*0002*/ 	.short	(.L_192 - .L_191)
.L_191:
        /*0004*/ 	.word	0x00000082


	//----- nvinfo : EIATTR_KPARAM_INFO
	.align		4
.L_192:
        /*0008*/ 	.byte	0x04, 0x17
        /*000a*/ 	.short	(.L_194 - .L_193)
.L_193:
        /*000c*/ 	.word	0x00000000
        /*0010*/ 	.short	0x0000
        /*0012*/ 	.short	0x0000
        /*0014*/ 	.byte	0x00, 0xf0, 0xa1, 0x10


	//----- nvinfo : EIATTR_SPARSE_MMA_MASK
	.align		4
.L_194:
        /*0018*/ 	.byte	0x03, 0x50
        /*001a*/ 	.short	0x0000


	//----- nvinfo : EIATTR_MAXREG_COUNT
	.align		4
        /*001c*/ 	.byte	0x03, 0x1b
        /*001e*/ 	.short	0x00ff


	//----- nvinfo : EIATTR_MERCURY_ISA_VERSION
	.align		4
        /*0020*/ 	.byte	0x03, 0x5f
        /*0022*/ 	.short	0x0101


	//----- nvinfo : EIATTR_EXIT_INSTR_OFFSETS
	.align		4
        /*0024*/ 	.byte	0x04, 0x1c
        /*0026*/ 	.short	(.L_196 - .L_195)


	//   ....[0]....
.L_195:
        /*0028*/ 	.word	0x00000010


	//----- nvinfo : EIATTR_MAX_THREADS
	.align		4
.L_196:
        /*002c*/ 	.byte	0x04, 0x05
        /*002e*/ 	.short	(.L_198 - .L_197)
.L_197:
        /*0030*/ 	.word	0x00000100
        /*0034*/ 	.word	0x00000001
        /*0038*/ 	.word	0x00000001


	//----- nvinfo : EIATTR_CBANK_PARAM_SIZE
	.align		4
.L_198:
        /*003c*/ 	.byte	0x03, 0x19
        /*003e*/ 	.short	0x0428


	//----- nvinfo : EIATTR_PARAM_CBANK
	.align		4
        /*0040*/ 	.byte	0x04, 0x0a
        /*0042*/ 	.short	(.L_200 - .L_199)
	.align		4
.L_199:
        /*0044*/ 	.word	index@(.nv.constant0._ZN7cutlass13device_kernelIN5flash19enable_sm80_to_sm89INS1_16FlashAttnFwdSm80INS1_25CollectiveMainloopFwdSm80ILi8ELi1ELb0EN4cute5tupleIJNS5_1CILi128EEENS7_ILi64EEENS7_ILi192EEEEEELi192ENS_6half_tEfNS_4arch4Sm80ELb1ELb0ELb1ELb0ELb1ELb0ELb1ELb0EEENS1_21CollectiveEpilogueFwdINS6_IJS8_SA_S9_EEENS6_IJNS7_ILi1EEESI_SI_EEESC_SE_Li256ELb0ELb1ELb0ELb0EEENS1_30DynamicPersistentTileSchedulerILi256ELi256ELb0ELb1ELb0EEEEEEEEEvNT_6ParamsE)
        /*0048*/ 	.short	0x0210
        /*004a*/ 	.short	0x0428


	//----- nvinfo : EIATTR_SW_WAR
	.align		4
.L_200:
        /*004c*/ 	.byte	0x04, 0x36
        /*004e*/ 	.short	(.L_202 - .L_201)
.L_201:
        /*0050*/ 	.word	0x00000008
.L_202:


//--------------------- .nv.info._ZN7cutlass13device_kernelIN5flash19enable_sm80_to_sm89INS1_16FlashAttnFwdSm80INS1_25CollectiveMainloopFwdSm80ILi8ELi1ELb0EN4cute5tupleIJNS5_1CILi128EEENS7_ILi64EEENS7_ILi192EEEEEELi192ENS_6half_tEfNS_4arch4Sm80ELb1ELb0ELb1ELb1ELb1ELb0ELb1ELb0EEENS1_21CollectiveEpilogueFwdINS6_IJS8_SA_S9_EEENS6_IJNS7_ILi1EEESI_SI_EEESC_SE_Li256ELb1ELb1ELb0ELb0EEENS1_19SingleTileSchedulerILb1ELb0ELb1ELi128EEEEEEEEEvNT_6ParamsE --------------------------
	.section	.nv.info._ZN7cutlass13device_kernelIN5flash19enable_sm80_to_sm89INS1_16FlashAttnFwdSm80INS1_25CollectiveMainloopFwdSm80ILi8ELi1ELb0EN4cute5tupleIJNS5_1CILi128EEENS7_ILi64EEENS7_ILi192EEEEEELi192ENS_6half_tEfNS_4arch4Sm80ELb1ELb0ELb1ELb1ELb1ELb0ELb1ELb0EEENS1_21CollectiveEpilogueFwdINS6_IJS8_SA_S9_EEENS6_IJNS7_ILi1EEESI_SI_EEESC_SE_Li256ELb1ELb1ELb0ELb0EEENS1_19SingleTileSchedulerILb1ELb0ELb1ELi128EEEEEEEEEvNT_6ParamsE,"",@"SHT_CUDA_INFO"
	.sectionflags	@""
	.align	4


	//----- nvinfo : EIATTR_CUDA_API_VERSION
	.align		4
        /*0000*/ 	.byte	0x04, 0x37
        /*0002*/ 	.short	(.L_204 - .L_203)
.L_203:
        /*0004*/ 	.word	0x00000082


	//----- nvinfo : EIATTR_KPARAM_INFO
	.align		4
.L_204:
        /*0008*/ 	.byte	0x04, 0x17
        /*000a*/ 	.short	(.L_206 - .L_205)
.L_205:
        /*000c*/ 	.word	0x00000000
        /*0010*/ 	.short	0x0000
        /*0012*/ 	.short	0x0000
        /*0014*/ 	.byte	0x00, 0xf0, 0x61, 0x10


	//----- nvinfo : EIATTR_SPARSE_MMA_MASK
	.align		4
.L_206:
        /*0018*/ 	.byte	0x03, 0x50
        /*001a*/ 	.short	0x0000


	//----- nvinfo : EIATTR_MAXREG_COUNT
	.align		4
        /*001c*/ 	.byte	0x03, 0x1b
        /*001e*/ 	.short	0x00ff


	//----- nvinfo : EIATTR_MERCURY_ISA_VERSION
	.align		4
        /*0020*/ 	.byte	0x03, 0x5f
        /*0022*/ 	.short	0x0101


	//----- nvinfo : EIATTR_EXIT_INSTR_OFFSETS
	.align		4
        /*0024*/ 	.byte	0x04, 0x1c
        /*0026*/ 	.short	(.L_208 - .L_207)


	//   ....[0]....
.L_207:
        /*0028*/ 	.word	0x00000010


	//----- nvinfo : EIATTR_MAX_THREADS
	.align		4
.L_208:
        /*002c*/ 	.byte	0x04, 0x05
        /*002e*/ 	.short	(.L_210 - .L_209)
.L_209:
        /*0030*/ 	.word	0x00000100
        /*0034*/ 	.word	0x00000001
        /*0038*/ 	.word	0x00000001


	//----- nvinfo : EIATTR_CBANK_PARAM_SIZE
	.align		4
.L_210:
        /*003c*/ 	.byte	0x03, 0x19
        /*003e*/ 	.short	0x0418


	//----- nvinfo : EIATTR_PARAM_CBANK
	.align		4
        /*0040*/ 	.byte	0x04, 0x0a
        /*0042*/ 	.short	(.L_212 - .L_211)
	.align		4
.L_211:
        /*0044*/ 	.word	index@(.nv.constant0._ZN7cutlass13device_kernelIN5flash19enable_sm80_to_sm89INS1_16FlashAttnFwdSm80INS1_25CollectiveMainloopFwdSm80ILi8ELi1ELb0EN4cute5tupleIJNS5_1CILi128EEENS7_ILi64EEENS7_ILi192EEEEEELi192ENS_6half_tEfNS_4arch4Sm80ELb1ELb0ELb1ELb1ELb1ELb0ELb1ELb0EEENS1_21CollectiveEpilogueFwdINS6_IJS8_SA_S9_EEENS6_IJNS7_ILi1EEESI_SI_EEESC_SE_Li256ELb1ELb1ELb0ELb0EEENS1_19SingleTileSchedulerILb1ELb0ELb1ELi128EEEEEEEEEvNT_6ParamsE)
        /*0048*/ 	.short	0x0210
        /*004a*/ 	.short	0x0418


	//----- nvinfo : EIATTR_SW_WAR
	.align		4
.L_212:
        /*004c*/ 	.byte	0x04, 0x36
        /*004e*/ 	.short	(.L_214 - .L_213)
.L_213:
        /*0050*/ 	.word	0x00000008
.L_214:


//--------------------- .nv.info._ZN7cutlass13device_kernelIN5flash19enable_sm80_to_sm89INS1_16FlashAttnFwdSm80INS1_25CollectiveMainloopFwdSm80ILi8ELi1ELb0EN4cute5tupleIJNS5_1CILi128EEENS7_ILi64EEENS7_ILi192EEEEEELi192ENS_6half_tEfNS_4arch4Sm80ELb1ELb0ELb1ELb1ELb1ELb1ELb1ELb0EEENS1_21CollectiveEpilogueFwdINS6_IJS8_SA_S9_EEENS6_IJNS7_ILi1EEESI_SI_EEESC_SE_Li256ELb1ELb1ELb0ELb0EEENS1_19SingleTileSchedulerILb1ELb0ELb1ELi128EEEEEEEEEvNT_6ParamsE --------------------------
	.section	.nv.info._ZN7cutlass13device_kernelIN5flash19enable_sm80_to_sm89INS1_16FlashAttnFwdSm80INS1_25CollectiveMainloopFwdSm80ILi8ELi1ELb0EN4cute5tupleIJNS5_1CILi128EEENS7_ILi64EEENS7_ILi192EEEEEELi192ENS_6half_tEfNS_4arch4Sm80ELb1ELb0ELb1ELb1ELb1ELb1ELb1ELb0EEENS1_21CollectiveEpilogueFwdINS6_IJS8_SA_S9_EEENS6_IJNS7_ILi1EEESI_SI_EEESC_SE_Li256ELb1ELb1ELb0ELb0EEENS1_19SingleTileSchedulerILb1ELb0ELb1ELi128EEEEEEEEEvNT_6ParamsE,"",@"SHT_CUDA_INFO"
	.sectionflags	@""
	.align	4


	//----- nvinfo : EIATTR_CUDA_API_VERSION
	.align		4
        /*0000*/ 	.byte	0x04, 0x37
        /*0002*/ 	.short	(.L_216 - .L_215)
.L_215:
        /*0004*/ 	.word	0x00000082


	//----- nvinfo : EIATTR_KPARAM_INFO
	.align		4
.L_216:
        /*0008*/ 	.byte	0x04, 0x17
        /*000a*/ 	.short	(.L_218 - .L_217)
.L_217:
        /*000c*/ 	.word	0x00000000
        /*0010*/ 	.short	0x0000
        /*0012*/ 	.short	0x0000
        /*0014*/ 	.byte	0x00, 0xf0, 0x61, 0x10


	//----- nvinfo : EIATTR_SPARSE_MMA_MASK
	.align		4
.L_218:
        /*0018*/ 	.byte	0x03, 0x50
        /*001a*/ 	.short	0x0000


	//----- nvinfo : EIATTR_MAXREG_COUNT
	.align		4
        /*001c*/ 	.byte	0x03, 0x1b
        /*001e*/ 	.short	0x00ff


	//----- nvinfo : EIATTR_MERCURY_ISA_VERSION
	.align		4
        /*0020*/ 	.byte	0x03, 0x5f
        /*0022*/ 	.short	0x0101


	//----- nvinfo : EIATTR_EXIT_INSTR_OFFSETS
	.align		4
        /*0024*/ 	.byte	0x04, 0x1c
        /*0026*/ 	.short	(.L_220 - .L_219)


	//   ....[0]....
.L_219:
        /*0028*/ 	.word	0x00000010


	//----- nvinfo : EIATTR_MAX_THREADS
	.align		4
.L_220:
        /*002c*/ 	.byte	0x04, 0x05
        /*002e*/ 	.short	(.L_222 - .L_221)
.L_221:
        /*0030*/ 	.word	0x00000100
        /*0034*/ 	.word	0x00000001
        /*0038*/ 	.word	0x00000001


	//----- nvinfo : EIATTR_CBANK_PARAM_SIZE
	.align		4
.L_222:
        /*003c*/ 	.byte	0x03, 0x19
        /*003e*/ 	.short	0x0418


	//----- nvinfo : EIATTR_PARAM_CBANK
	.align		4
        /*0040*/ 	.byte	0x04, 0x0a
        /*0042*/ 	.short	(.L_224 - .L_223)
	.align		4
.L_223:
        /*0044*/ 	.word	index@(.nv.constant0._ZN7cutlass13device_kernelIN5flash19enable_sm80_to_sm89INS1_16FlashAttnFwdSm80INS1_25CollectiveMainloopFwdSm80ILi8ELi1ELb0EN4cute5tupleIJNS5_1CILi128EEENS7_ILi64EEENS7_ILi192EEEEEELi192ENS_6half_tEfNS_4arch4Sm80ELb1ELb0ELb1ELb1ELb1ELb1ELb1ELb0EEENS1_21CollectiveEpilogueFwdINS6_IJS8_SA_S9_EEENS6_IJNS7_ILi1EEESI_SI_EEESC_SE_Li256ELb1ELb1ELb0ELb0EEENS1_19SingleTileSchedulerILb1ELb0ELb1ELi128EEEEEEEEEvNT_6ParamsE)
        /*0048*/ 	.short	0x0210
        /*004a*/ 	.short	0x0418


	//----- nvinfo : EIATTR_SW_WAR
	.align		4
.L_224:
        /*004c*/ 	.byte	0x04, 0x36
        /*004e*/ 	.short	(.L_226 - .L_225)
.L_225:
        /*0050*/ 	.word	0x00000008
.L_226:


//--------------------- .nv.info._ZN7cutlass13device_kernelIN5flash19enable_sm80_to_sm89INS1_16FlashAttnFwdSm80INS1_25CollectiveMainloopFwdSm80ILi8ELi2ELb0EN4cute5tupleIJNS5_1CILi128EEENS7_ILi64EEENS7_ILi192EEEEEELi192ENS_6half_tEfNS_4arch4Sm80ELb0ELb0ELb1ELb0ELb1ELb0ELb1ELb0EEENS1_21CollectiveEpilogueFwdINS6_IJS8_SA_S9_EEENS6_IJNS7_ILi1EEESI_SI_EEESC_SE_Li256ELb0ELb1ELb0ELb0EEENS1_19SingleTileSchedulerILb0ELb0ELb1ELi128EEEEEEEEEvNT_6ParamsE --------------------------
	.section	.nv.info._ZN7cutlass13device_kernelIN5flash19enable_sm80_to_sm89INS1_16FlashAttnFwdSm80INS1_25CollectiveMainloopFwdSm80ILi8ELi2ELb0EN4cute5tupleIJNS5_1CILi128EEENS7_ILi64EEENS7_ILi192EEEEEELi192ENS_6half_tEfNS_4arch4Sm80ELb0ELb0ELb1ELb0ELb1ELb0ELb1ELb0EEENS1_21CollectiveEpilogueFwdINS6_IJS8_SA_S9_EEENS6_IJNS7_ILi1EEESI_SI_EEESC_SE_Li256ELb0ELb1ELb0ELb0EEENS1_19SingleTileSchedulerILb0ELb0ELb1ELi128EEEEEEEEEvNT_6ParamsE,"",@"SHT_CUDA_INFO"
	.sectionflags	@""
	.align	4


	//----- nvinfo : EIATTR_CUDA_API_VERSION
	.align		4
        /*0000*/ 	.byte	0x04, 0x37
        /*0002*/ 	.short	(.L_228 - .L_227)
.L_227:
        /*0004*/ 	.word	0x00000082


	//----- nvinfo : EIATTR_KPARAM_INFO
	.align		4
.L_228:
        /*0008*/ 	.byte	0x04, 0x17
        /*000a*/ 	.short	(.L_230 - .L_229)
.L_229:
        /*000c*/ 	.word	0x00000000
        /*0010*/ 	.short	0x0000
        /*0012*/ 	.short	0x0000
        /*0014*/ 	.byte	0x00, 0xf0, 0x61, 0x10


	//----- nvinfo : EIATTR_SPARSE_MMA_MASK
	.align		4
.L_230:
        /*0018*/ 	.byte	0x03, 0x50
        /*001a*/ 	.short	0x0000


	//----- nvinfo : EIATTR_MAXREG_COUNT
	.align		4
        /*001c*/ 	.byte	0x03, 0x1b
        /*001e*/ 	.short	0x00ff


	//----- nvinfo : EIATTR_MERCURY_ISA_VERSION
	.align		4
        /*0020*/ 	.byte	0x03, 0x5f
        /*0022*/ 	.short	0x0101


	//----- nvinfo : EIATTR_EXIT_INSTR_OFFSETS
	.align		4
        /*0024*/ 	.byte	0x04, 0x1c
        /*0026*/ 	.short	(.L_232 - .L_231)


	//   ....[0]....
.L_231:
        /*0028*/ 	.word	0x00000010


	//----- nvinfo : EIATTR_MAX_THREADS
	.align		4
.L_232:
        /*002c*/ 	.byte	0x04, 0x05
        /*002e*/ 	.short	(.L_234 - .L_233)
.L_233:
        /*0030*/ 	.word	0x00000100
        /*0034*/ 	.word	0x00000001
        /*0038*/ 	.word	0x00000001


	//----- nvinfo : EIATTR_CBANK_PARAM_SIZE
	.align		4
.L_234:
        /*003c*/ 	.byte	0x03, 0x19
        /*003e*/ 	.short	0x0418


	//----- nvinfo : EIATTR_PARAM_CBANK
	.align		4
        /*0040*/ 	.byte	0x04, 0x0a
        /*0042*/ 	.short	(.L_236 - .L_235)
	.align		4
.L_235:
        /*0044*/ 	.word	index@(.nv.constant0._ZN7cutlass13device_kernelIN5flash19enable_sm80_to_sm89INS1_16FlashAttnFwdSm80INS1_25CollectiveMainloopFwdSm80ILi8ELi2ELb0EN4cute5tupleIJNS5_1CILi128EEENS7_ILi64EEENS7_ILi192EEEEEELi192ENS_6half_tEfNS_4arch4Sm80ELb0ELb0ELb1ELb0ELb1ELb0ELb1ELb0EEENS1_21CollectiveEpilogueFwdINS6_IJS8_SA_S9_EEENS6_IJNS7_ILi1EEESI_SI_EEESC_SE_Li256ELb0ELb1ELb0ELb0EEENS1_19SingleTileSchedulerILb0ELb0ELb1ELi128EEEEEEEEEvNT_6ParamsE)
        /*0048*/ 	.short	0x0210
        /*004a*/ 	.short	0x0418


	//----- nvinfo : EIATTR_SW_WAR
	.align		4
.L_236:
        /*004c*/ 	.byte	0x04, 0x36
        /*004e*/ 	.short	(.L_238 - .L_237)
.L_237:
        /*0050*/ 	.word	0x00000008
.L_238:


//--------------------- .nv.info._ZN7cutlass13device_kernelIN5flash19enable_sm80_to_sm89INS1_16FlashAttnFwdSm80INS1_25CollectiveMainloopFwdSm80ILi8ELi2ELb0EN4cute5tupleIJNS5_1CILi128EEENS7_ILi64EEENS7_ILi192EEEEEELi192ENS_6half_tEfNS_4arch4Sm80ELb0ELb0ELb1ELb1ELb1ELb0ELb1ELb0EEENS1_21CollectiveEpilogueFwdINS6_IJS8_SA_S9_EEENS6_IJNS7_ILi1EEESI_SI_EEESC_SE_Li256ELb1ELb1ELb0ELb0EEENS1_19SingleTileSchedulerILb1ELb0ELb1ELi128EEEEEEEEEvNT_6ParamsE --------------------------
	.section	.nv.info._ZN7cutlass13device_kernelIN5flash19enable_sm80_to_sm89INS1_16FlashAttnFwdSm80INS1_25CollectiveMainloopFwdSm80ILi8ELi2ELb0EN4cute5tupleIJNS5_1CILi128EEENS7_ILi64EEENS7_ILi192EEEEEELi192ENS_6half_tEfNS_4arch4Sm80ELb0ELb0ELb1ELb1ELb1ELb0ELb1ELb0EEENS1_21CollectiveEpilogueFwdINS6_IJS8_SA_S9_EEENS6_IJNS7_ILi1EEESI_SI_EEESC_SE_Li256ELb1ELb1ELb0ELb0EEENS1_19SingleTileSchedulerILb1ELb0ELb1ELi128EEEEEEEEEvNT_6ParamsE,"",@"SHT_CUDA_INFO"
	.sectionflags	@""
	.align	4


	//----- nvinfo : EIATTR_CUDA_API_VERSION
	.align		4
        /*0000*/ 	.byte	0x04, 0x37
        /*0002*/ 	.short	(.L_240 - .L_239)
.L_239:
        /*0004*/ 	.word	0x00000082


	//----- nvinfo : EIATTR_KPARAM_INFO
	.align		4
.L_240:
        /*0008*/ 	.byte	0x04, 0x17
        /*000a*/ 	.short	(.L_242 - .L_241)
.L_241:
        /*000c*/ 	.word	0x00000000
        /*0010*/ 	.short	0x0000
        /*0012*/ 	.short	0x0000
        /*0014*/ 	.byte	0x00, 0xf0, 0x61, 0x10


	//----- nvinfo : EIATTR_SPARSE_MMA_MASK
	.align		4
.L_242:
        /*0018*/ 	.byte	0x03, 0x50
        /*001a*/ 	.short	0x0000


	//----- nvinfo : EIATTR_MAXREG_COUNT
	.align		4
        /*001c*/ 	.byte	0x03, 0x1b
        /*001e*/ 	.short	0x00ff


	//----- nvinfo : EIATTR_MERCURY_ISA_VERSION
	.align		4
        /*0020*/ 	.byte	0x03, 0x5f
        /*0022*/ 	.short	0x0101


	//----- nvinfo : EIATTR_EXIT_INSTR_OFFSETS
	.align		4
        /*0024*/ 	.byte	0x04, 0x1c
        /*0026*/ 	.short	(.L_244 - .L_243)


	//   ....[0]....
.L_243:
        /*0028*/ 	.word	0x00000010


	//----- nvinfo : EIATTR_MAX_THREADS
	.align		4
.L_244:
        /*002c*/ 	.byte	0x04, 0x05
        /*002e*/ 	.short	(.L_246 - .L_245)
.L_245:
        /*0030*/ 	.word	0x00000100
        /*0034*/ 	.word	0x00000001
        /*0038*/ 	.word	0x00000001


	//----- nvinfo : EIATTR_CBANK_PARAM_SIZE
	.align		4
.L_246:
        /*003c*/ 	.byte	0x03, 0x19
        /*003e*/ 	.short	0x0418


	//----- nvinfo : EIATTR_PARAM_CBANK
	.align		4
        /*0040*/ 	.byte	0x04, 0x0a
        /*0042*/ 	.short	(.L_248 - .L_247)
	.align		4
.L_247:
        /*0044*/ 	.word	index@(.nv.constant0._ZN7cutlass13device_kernelIN5flash19enable_sm80_to_sm89INS1_16FlashAttnFwdSm80INS1_25CollectiveMainloopFwdSm80ILi8ELi2ELb0EN4cute5tupleIJNS5_1CILi128EEENS7_ILi64EEENS7_ILi192EEEEEELi192ENS_6half_tEfNS_4arch4Sm80ELb0ELb0ELb1ELb1ELb1ELb0ELb1ELb0EEENS1_21CollectiveEpilogueFwdINS6_IJS8_SA_S9_EEENS6_IJNS7_ILi1EEESI_SI_EEESC_SE_Li256ELb1ELb1ELb0ELb0EEENS1_19SingleTileSchedulerILb1ELb0ELb1ELi128EEEEEEEEEvNT_6ParamsE)
        /*0048*/ 	.short	0x0210
        /*004a*/ 	.short	0x0418


	//----- nvinfo : EIATTR_SW_WAR
	.align		4
.L_248:
        /*004c*/ 	.byte	0x04, 0x36
        /*004e*/ 	.short	(.L_250 - .L_249)
.L_249:
        /*0050*/ 	.word	0x00000008
.L_250:


//--------------------- .nv.info._ZN7cutlass13device_kernelIN5flash19enable_sm80_to_sm89INS1_16FlashAttnFwdSm80INS1_25CollectiveMainloopFwdSm80ILi8ELi2ELb0EN4cute5tupleIJNS5_1CILi128EEENS7_ILi64EEENS7_ILi192EEEEEELi192ENS_6half_tEfNS_4arch4Sm80ELb0ELb0ELb1ELb1ELb1ELb1ELb1ELb0EEENS1_21CollectiveEpilogueFwdINS6_IJS8_SA_S9_EEENS6_IJNS7_ILi1EEESI_SI_EEESC_SE_Li256ELb1ELb1ELb0ELb0EEENS1_19SingleTileSchedulerILb1ELb0ELb1ELi128EEEEEEEEEvNT_6ParamsE --------------------------
	.section	.nv.info._ZN7cutlass13device_kernelIN5flash19enable_sm80_to_sm89INS1_16FlashAttnFwdSm80INS1_25CollectiveMainloopFwdSm80ILi8ELi2ELb0EN4cute5tupleIJNS5_1CILi128EEENS7_ILi64EEENS7_ILi192EEEEEELi192ENS_6half_tEfNS_4arch4Sm80ELb0ELb0ELb1ELb1ELb1ELb1ELb1ELb0EEENS1_21CollectiveEpilogueFwdINS6_IJS8_SA_S9_EEENS6_IJNS7_ILi1EEESI_SI_EEESC_SE_Li256ELb1ELb1ELb0ELb0EEENS1_19SingleTileSchedulerILb1ELb0ELb1ELi128EEEEEEEEEvNT_6ParamsE,"",@"SHT_CUDA_INFO"
	.sectionflags	@""
	.align	4


	//----- nvinfo : EIATTR_CUDA_API_VERSION
	.align		4
        /*0000*/ 	.byte	0x04, 0x37
        /*0002*/ 	.short	(.L_252 - .L_251)
.L_251:
        /*0004*/ 	.word	0x00000082


	//----- nvinfo : EIATTR_KPARAM_INFO
	.align		4
.L_252:
        /*0008*/ 	.byte	0x04, 0x17
        /*000a*/ 	.short	(.L_254 - .L_253)
.L_253:
        /*000c*/ 	.word	0x00000000
        /*0010*/ 	.short	0x0000
        /*0012*/ 	.short	0x0000
        /*0014*/ 	.byte	0x00, 0xf0, 0x61, 0x10


	//----- nvinfo : EIATTR_SPARSE_MMA_MASK
	.align		4
.L_254:
        /*0018*/ 	.byte	0x03, 0x50
        /*001a*/ 	.short	0x0000


	//----- nvinfo : EIATTR_MAXREG_COUNT
	.align		4
        /*001c*/ 	.byte	0x03, 0x1b
        /*001e*/ 	.short	0x00ff


	//----- nvinfo : EIATTR_MERCURY_ISA_VERSION
	.align		4
        /*0020*/ 	.byte	0x03, 0x5f
        /*0022*/ 	.short	0x0101


	//----- nvinfo : EIATTR_EXIT_INSTR_OFFSETS
	.align		4
        /*0024*/ 	.byte	0x04, 0x1c
        /*0026*/ 	.short	(.L_256 - .L_255)


	//   ....[0]....
.L_255:
        /*0028*/ 	.word	0x00000010


	//----- nvinfo : EIATTR_MAX_THREADS
	.align		4
.L_256:
        /*002c*/ 	.byte	0x04, 0x05
        /*002e*/ 	.short	(.L_258 - .L_257)
.L_257:
        /*0030*/ 	.word	0x00000100
        /*0034*/ 	.word	0x00000001
        /*0038*/ 	.word	0x00000001


	//----- nvinfo : EIATTR_CBANK_PARAM_SIZE
	.align		4
.L_258:
        /*003c*/ 	.byte	0x03, 0x19
        /*003e*/ 	.short	0x0418


	//----- nvinfo : EIATTR_PARAM_CBANK
	.align		4
        /*0040*/ 	.byte	0x04, 0x0a
        /*0042*/ 	.short	(.L_260 - .L_259)
	.align		4
.L_259:
        /*0044*/ 	.word	index@(.nv.constant0._ZN7cutlass13device_kernelIN5flash19enable_sm80_to_sm89INS1_16FlashAttnFwdSm80INS1_25CollectiveMainloopFwdSm80ILi8ELi2ELb0EN4cute5tupleIJNS5_1CILi128EEENS7_ILi64EEENS7_ILi192EEEEEELi192ENS_6half_tEfNS_4arch4Sm80ELb0ELb0ELb1ELb1ELb1ELb1ELb1ELb0EEENS1_21CollectiveEpilogueFwdINS6_IJS8_SA_S9_EEENS6_IJNS7_ILi1EEESI_SI_EEESC_SE_Li256ELb1ELb1ELb0ELb0EEENS1_19SingleTileSchedulerILb1ELb0ELb1ELi128EEEEEEEEEvNT_6ParamsE)
        /*0048*/ 	.short	0x0210
        /*004a*/ 	.short	0x0418


	//----- nvinfo : EIATTR_SW_WAR
	.align		4
.L_260:
        /*004c*/ 	.byte	0x04, 0x36
        /*004e*/ 	.short	(.L_262 - .L_261)
.L_261:
        /*0050*/ 	.word	0x00000008
.L_262:


//--------------------- .nv.info._ZN7cutlass13device_kernelIN5flash19enable_sm80_to_sm89INS1_16FlashAttnFwdSm80INS1_25CollectiveMainloopFwdSm80ILi8ELi2ELb0EN4cute5tupleIJNS5_1CILi128EEENS7_ILi64EEENS7_ILi192EEEEEELi192ENS_6half_tEfNS_4arch4Sm80ELb0ELb1ELb1ELb0ELb1ELb0ELb1ELb0EEENS1_21CollectiveEpilogueFwdINS6_IJS8_SA_S9_EEENS6_IJNS7_ILi1EEESI_SI_EEESC_SE_Li256ELb0ELb1ELb0ELb0EEENS1_19SingleTileSchedulerILb0ELb0ELb1ELi128EEEEEEEEEvNT_6ParamsE --------------------------
	.section	.nv.info._ZN7cutlass13device_kernelIN5flash19enable_sm80_to_sm89INS1_16FlashAttnFwdSm80INS1_25CollectiveMainloopFwdSm80ILi8ELi2ELb0EN4cute5tupleIJNS5_1CILi128EEENS7_ILi64EEENS7_ILi192EEEEEELi192ENS_6half_tEfNS_4arch4Sm80ELb0ELb1ELb1ELb0ELb1ELb0ELb1ELb0EEENS1_21CollectiveEpilogueFwdINS6_IJS8_SA_S9_EEENS6_IJNS7_ILi1EEESI_SI_EEESC_SE_Li256ELb0ELb1ELb0ELb0EEENS1_19SingleTileSchedulerILb0ELb0ELb1ELi128EEEEEEEEEvNT_6ParamsE,"",@"SHT_CUDA_INFO"
	.sectionflags	@""
	.align	4


	//----- nvinfo : EIATTR_CUDA_API_VERSION
	.align		4
        /*0000*/ 	.byte	0x04, 0x37
        /*0002*/ 	.short	(.L_264 - .L_263)
.L_263:
        /*0004*/ 	.word	0x00000082


	//----- nvinfo : EIATTR_KPARAM_INFO
	.align		4
.L_264:
        /*0008*/ 	.byte	0x04, 0x17
        /*000a*/ 	.short	(.L_266 - .L_265)
.L_265:
        /*000c*/ 	.word	0x00000000
        /*0010*/ 	.short	0x0000
        /*0012*/ 	.short	0x0000
        /*0014*/ 	.byte	0x00, 0xf0, 0x61, 0x10


	//----- nvinfo : EIATTR_SPARSE_MMA_MASK
	.align		4
.L_266:
        /*0018*/ 	.byte	0x03, 0x50
        /*001a*/ 	.short	0x0000


	//----- nvinfo : EIATTR_MAXREG_COUNT
	.align		4
        /*001c*/ 	.byte	0x03, 0x1b
        /*001e*/ 	.short	0x00ff


	//----- nvinfo : EIATTR_MERCURY_ISA_VERSION
	.align		4
        /*0020*/ 	.byte	0x03, 0x5f
        /*0022*/ 	.short	0x0101


	//----- nvinfo : EIATTR_EXIT_INSTR_OFFSETS
	.align		4
        /*0024*/ 	.byte	0x04, 0x1c
        /*0026*/ 	.short	(.L_268 - .L_267)


	//   ....[0]....
.L_267:
        /*0028*/ 	.word	0x00000010


	//----- nvinfo : EIATTR_MAX_THREADS
	.align		4
.L_268:
        /*002c*/ 	.byte	0x04, 0x05
        /*002e*/ 	.short	(.L_270 - .L_269)
.L_269:
        /*0030*/ 	.word	0x00000100
        /*0034*/ 	.word	0x00000001
        /*0038*/ 	.word	0x00000001


	//----- nvinfo : EIATTR_CBANK_PARAM_SIZE
	.align		4
.L_270:
        /*003c*/ 	.byte	0x03, 0x19
        /*003e*/ 	.short	0x0418


	//----- nvinfo : EIATTR_PARAM_CBANK
	.align		4
        /*0040*/ 	.byte	0x04, 0x0a
        /*0042*/ 	.short	(.L_272 - .L_271)
	.align		4
.L_271:
        /*0044*/ 	.word	index@(.nv.constant0._ZN7cutlass13device_kernelIN5flash19enable_sm80_to_sm89INS1_16FlashAttnFwdSm80INS1_25CollectiveMainloopFwdSm80ILi8ELi2ELb0EN4cute5tupleIJNS5_1CILi128EEENS7_ILi64EEENS7_ILi192EEEEEELi192ENS_6half_tEfNS_4arch4Sm80ELb0ELb1ELb1ELb0ELb1ELb0ELb1ELb0EEENS1_21CollectiveEpilogueFwdINS6_IJS8_SA_S9_EEENS6_IJNS7_ILi1EEESI_SI_EEESC_SE_Li256ELb0ELb1ELb0ELb0EEENS1_19SingleTileSchedulerILb0ELb0ELb1ELi128EEEEEEEEEvNT_6ParamsE)
        /*0048*/ 	.short	0x0210
        /*004a*/ 	.short	0x0418


	//----- nvinfo : EIATTR_SW_WAR
	.align		4
.L_272:
        /*004c*/ 	.byte	0x04, 0x36
        /*004e*/ 	.short	(.L_274 - .L_273)
.L_273:
        /*0050*/ 	.word	0x00000008
.L_274:


//--------------------- .nv.info._ZN7cutlass13device_kernelIN5flash19enable_sm80_to_sm89INS1_16FlashAttnFwdSm80INS1_25CollectiveMainloopFwdSm80ILi8ELi2ELb0EN4cute5tupleIJNS5_1CILi128EEENS7_ILi64EEENS7_ILi192EEEEEELi192ENS_6half_tEfNS_4arch4Sm80ELb0ELb1ELb1ELb1ELb1ELb0ELb1ELb0EEENS1_21CollectiveEpilogueFwdINS6_IJS8_SA_S9_EEENS6_IJNS7_ILi1EEESI_SI_EEESC_SE_Li256ELb1ELb1ELb0ELb0EEENS1_19SingleTileSchedulerILb1ELb0ELb1ELi128EEEEEEEEEvNT_6ParamsE --------------------------
	.section	.nv.info._ZN7cutlass13device_kernelIN5flash19enable_sm80_to_sm89INS1_16FlashAttnFwdSm80INS1_25CollectiveMainloopFwdSm80ILi8ELi2ELb0EN4cute5tupleIJNS5_1CILi128EEENS7_ILi64EEENS7_ILi192EEEEEELi192ENS_6half_tEfNS_4arch4Sm80ELb0ELb1ELb1ELb1ELb1ELb0ELb1ELb0EEENS1_21CollectiveEpilogueFwdINS6_IJS8_SA_S9_EEENS6_IJNS7_ILi1EEESI_SI_EEESC_SE_Li256ELb1ELb1ELb0ELb0EEENS1_19SingleTileSchedulerILb1ELb0ELb1ELi128EEEEEEEEEvNT_6ParamsE,"",@"SHT_CUDA_INFO"
	.sectionflags	@""
	.align	4


	//----- nvinfo : EIATTR_CUDA_API_VERSION
	.align		4
        /*0000*/ 	.byte	0x04, 0x37
        /*0002*/ 	.short	(.L_276 - .L_275)
.L_275:
        /*0004*/ 	.word	0x00000082


	//----- nvinfo : EIATTR_KPARAM_INFO
	.align		4
.L_276:
        /*0008*/ 	.byte	0x04, 0x17
        /*000a*/ 	.short	(.L_278 - .L_277)
.L_277:
        /*000c*/ 	.word	0x00000000
        /*0010*/ 	.short	0x0000
        /*0012*/ 	.short	0x0000
        /*0014*/ 	.byte	0x00, 0xf0, 0x61, 0x10


	//----- nvinfo : EIATTR_SPARSE_MMA_MASK
	.align		4
.L_278:
        /*0018*/ 	.byte	0x03, 0x50
        /*001a*/ 	.short	0x0000


	//----- nvinfo : EIATTR_MAXREG_COUNT
	.align		4
        /*001c*/ 	.byte	0x03, 0x1b
        /*001e*/ 	.short	0x00ff


	//----- nvinfo : EIATTR_MERCURY_ISA_VERSION
	.align		4
        /*0020*/ 	.byte	0x03, 0x5f
        /*0022*/ 	.short	0x0101


	//----- nvinfo : EIATTR_EXIT_INSTR_OFFSETS
	.align		4
        /*0024*/ 	.byte	0x04, 0x1c
        /*0026*/ 	.short	(.L_280 - .L_279)


	//   ....[0]....
.L_279:
        /*0028*/ 	.word	0x00000010


	//----- nvinfo : EIATTR_MAX_THREADS
	.align		4
.L_280:
        /*002c*/ 	.byte	0x04, 0x05
        /*002e*/ 	.short	(.L_282 - .L_281)
.L_281:
        /*0030*/ 	.word	0x00000100
        /*0034*/ 	.word	0x00000001
        /*0038*/ 	.word	0x00000001


	//----- nvinfo : EIATTR_CBANK_PARAM_SIZE
	.align		4
.L_282:
        /*003c*/ 	.byte	0x03, 0x19
        /*003e*/ 	.short	0x0418


	//----- nvinfo : EIATTR_PARAM_CBANK
	.align		4
        /*0040*/ 	.byte	0x04, 0x0a
        /*0042*/ 	.short	(.L_284 - .L_283)
	.align		4
.L_283:
        /*0044*/ 	.word	index@(.nv.constant0._ZN7cutlass13device_kernelIN5flash19enable_sm80_to_sm89INS1_16FlashAttnFwdSm80INS1_25CollectiveMainloopFwdSm80ILi8ELi2ELb0EN4cute5tupleIJNS5_1CILi128EEENS7_ILi64EEENS7_ILi192EEEEEELi192ENS_6half_tEfNS_4arch4Sm80ELb0ELb1ELb1ELb1ELb1ELb0ELb1ELb0EEENS1_21CollectiveEpilogueFwdINS6_IJS8_SA_S9_EEENS6_IJNS7_ILi1EEESI_SI_EEESC_SE_Li256ELb1ELb1ELb0ELb0EEENS1_19SingleTileSchedulerILb1ELb0ELb1ELi128EEEEEEEEEvNT_6ParamsE)
        /*0048*/ 	.short	0x0210
        /*004a*/ 	.short	0x0418


	//----- nvinfo : EIATTR_SW_WAR
	.align		4
.L_284:
        /*004c*/ 	.byte	0x04, 0x36
        /*004e*/ 	.short	(.L_286 - .L_285)
.L_285:
        /*0050*/ 	.word	0x00000008
.L_286:


//--------------------- .nv.info._ZN7cutlass13device_kernelIN5flash19enable_sm80_to_sm89INS1_16FlashAttnFwdSm80INS1_25CollectiveMainloopFwdSm80ILi8ELi2ELb0EN4cute5tupleIJNS5_1CILi128EEENS7_ILi64EEENS7_ILi192EEEEEELi192ENS_6half_tEfNS_4arch4Sm80ELb0ELb1ELb1ELb1ELb1ELb1ELb1ELb0EEENS1_21CollectiveEpilogueFwdINS6_IJS8_SA_S9_EEENS6_IJNS7_ILi1EEESI_SI_EEESC_SE_Li256ELb1ELb1ELb0ELb0EEENS1_19SingleTileSchedulerILb1ELb0ELb1ELi128EEEEEEEEEvNT_6ParamsE --------------------------
	.section	.nv.info._ZN7cutlass13device_kernelIN5flash19enable_sm80_to_sm89INS1_16FlashAttnFwdSm80INS1_25CollectiveMainloopFwdSm80ILi8ELi2ELb0EN4cute5tupleIJNS5_1CILi128EEENS7_ILi64EEENS7_ILi192EEEEEELi192ENS_6half_tEfNS_4arch4Sm80ELb0ELb1ELb1ELb1ELb1ELb1ELb1ELb0EEENS1_21CollectiveEpilogueFwdINS6_IJS8_SA_S9_EEENS6_IJNS7_ILi1EEESI_SI_EEESC_SE_Li256ELb1ELb1ELb0ELb0EEENS1_19SingleTileSchedulerILb1ELb0ELb1ELi128EEEEEEEEEvNT_6ParamsE,"",@"SHT_CUDA_INFO"
	.sectionflags	@""
	.align	4


	//----- nvinfo : EIATTR_CUDA_API_VERSION
	.align		4
        /*0000*/ 	.byte	0x04, 0x37
        /*0002*/ 	.short	(.L_288 - .L_287)
.L_287:
        /*0004*/ 	.word	0x00000082


	//----- nvinfo : EIATTR_KPARAM_INFO
	.align		4
.L_288:
        /*0008*/ 	.byte	0x04, 0x17
        /*000a*/ 	.short	(.L_290 - .L_289)
.L_289:
        /*000c*/ 	.word	0x00000000
        /*0010*/ 	.short	0x0000
        /*0012*/ 	.short	0x0000
        /*0014*/ 	.byte	0x00, 0xf0, 0x61, 0x10


	//----- nvinfo : EIATTR_SPARSE_MMA_MASK
	.align		4
.L_290:
        /*0018*/ 	.byte	0x03, 0x50
        /*001a*/ 	.short	0x0000


	//----- nvinfo : EIATTR_MAXREG_COUNT
	.align		4
        /*001c*/ 	.byte	0x03, 0x1b
        /*001e*/ 	.short	0x00ff


	//----- nvinfo : EIATTR_MERCURY_ISA_VERSION
	.align		4
        /*0020*/ 	.byte	0x03, 0x5f
        /*0022*/ 	.short	0x0101


	//----- nvinfo : EIATTR_EXIT_INSTR_OFFSETS
	.align		4
        /*0024*/ 	.byte	0x04, 0x1c
        /*0026*/ 	.short	(.L_292 - .L_291)


	//   ....[0]....
.L_291:
        /*0028*/ 	.word	0x00000010


	//----- nvinfo : EIATTR_MAX_THREADS
	.align		4
.L_292:
        /*002c*/ 	.byte	0x04, 0x05
        /*002e*/ 	.short	(.L_294 - .L_293)
.L_293:
        /*0030*/ 	.word	0x00000100
        /*0034*/ 	.word	0x00000001
        /*0038*/ 	.word	0x00000001


	//----- nvinfo : EIATTR_CBANK_PARAM_SIZE
	.align		4
.L_294:
        /*003c*/ 	.byte	0x03, 0x19
        /*003e*/ 	.short	0x0418


	//----- nvinfo : EIATTR_PARAM_CBANK
	.align		4
        /*0040*/ 	.byte	0x04, 0x0a
        /*0042*/ 	.short	(.L_296 - .L_295)
	.align		4
.L_295:
        /*0044*/ 	.word	index@(.nv.constant0._ZN7cutlass13device_kernelIN5flash19enable_sm80_to_sm89INS1_16FlashAttnFwdSm80INS1_25CollectiveMainloopFwdSm80ILi8ELi2ELb0EN4cute5tupleIJNS5_1CILi128EEENS7_ILi64EEENS7_ILi192EEEEEELi192ENS_6half_tEfNS_4arch4Sm80ELb0ELb1ELb1ELb1ELb1ELb1ELb1ELb0EEENS1_21CollectiveEpilogueFwdINS6_IJS8_SA_S9_EEENS6_IJNS7_ILi1EEESI_SI_EEESC_SE_Li256ELb1ELb1ELb0ELb0EEENS1_19SingleTileSchedulerILb1ELb0ELb1ELi128EEEEEEEEEvNT_6ParamsE)
        /*0048*/ 	.short	0x0210
        /*004a*/ 	.short	0x0418


	//----- nvinfo : EIATTR_SW_WAR
	.align		4
.L_296:
        /*004c*/ 	.byte	0x04, 0x36
        /*004e*/ 	.short	(.L_298 - .L_297)
.L_297:
        /*0050*/ 	.word	0x00000008
.L_298:


//--------------------- .nv.info._ZN7cutlass13device_kernelIN5flash19enable_sm80_to_sm89INS1_16FlashAttnFwdSm80INS1_25CollectiveMainloopFwdSm80ILi8ELi2ELb0EN4cute5tupleIJNS5_1CILi128EEENS7_ILi64EEENS7_ILi192EEEEEELi192ENS_6half_tEfNS_4arch4Sm80ELb1ELb0ELb1ELb0ELb1ELb0ELb1ELb0EEENS1_21CollectiveEpilogueFwdINS6_IJS8_SA_S9_EEENS6_IJNS7_ILi1EEESI_SI_EEESC_SE_Li256ELb0ELb1ELb0ELb0EEENS1_30DynamicPersistentTileSchedulerILi256ELi256ELb0ELb1ELb0EEEEEEEEEvNT_6ParamsE --------------------------
	.section	.nv.info._ZN7cutlass13device_kernelIN5flash19enable_sm80_to_sm89INS1_16FlashAttnFwdSm80INS1_25CollectiveMainloopFwdSm80ILi8ELi2ELb0EN4cute5tupleIJNS5_1CILi128EEENS7_ILi64EEENS7_ILi192EEEEEELi192ENS_6half_tEfNS_4arch4Sm80ELb1ELb0ELb1ELb0ELb1ELb0ELb1ELb0EEENS1_21CollectiveEpilogueFwdINS6_IJS8_SA_S9_EEENS6_IJNS7_ILi1EEESI_SI_EEESC_SE_Li256ELb0ELb1ELb0ELb0EEENS1_30DynamicPersistentTileSchedulerILi256ELi256ELb0ELb1ELb0EEEEEEEEEvNT_6ParamsE,"",@"SHT_CUDA_INFO"
	.sectionflags	@""
	.align	4


	//----- nvinfo : EIATTR_CUDA_API_VERSION
	.align		4
        /*0000*/ 	.byte	0x04, 0x37
        /*0002*/ 	.short	(.L_300 - .L_299)
.L_299:
        /*0004*/ 	.word	0x00000082


	//----- nvinfo : EIATTR_KPARAM_INFO
	.align		4
.L_300:
        /*0008*/ 	.byte	0x04, 0x17
        /*000a*/ 	.short	(.L_302 - .L_301)
.L_301:
        /*000c*/ 	.word	0x00000000
        /*0010*/ 	.short	0x0000
        /*0012*/ 	.short	0x0000
        /*0014*/ 	.byte	0x00, 0xf0, 0xa1, 0x10


	//----- nvinfo : EIATTR_SPARSE_MMA_MASK
	.align		4
.L_302:
        /*0018*/ 	.byte	0x03, 0x50
        /*001a*/ 	.short	0x0000


	//----- nvinfo : EIATTR_MAXREG_COUNT
	.align		4
        /*001c*/ 	.byte	0x03, 0x1b
        /*001e*/ 	.short	0x00ff


	//----- nvinfo : EIATTR_MERCURY_ISA_VERSION
	.align		4
        /*0020*/ 	.byte	0x03, 0x5f
        /*0022*/ 	.short	0x0101


	//----- nvinfo : EIATTR_EXIT_INSTR_OFFSETS
	.align		4
        /*0024*/ 	.byte	0x04, 0x1c
        /*0026*/ 	.short	(.L_304 - .L_303)


	//   ....[0]....
.L_303:
        /*0028*/ 	.word	0x00000010


	//----- nvinfo : EIATTR_MAX_THREADS
	.align		4
.L_304:
        /*002c*/ 	.byte	0x04, 0x05
        /*002e*/ 	.short	(.L_306 - .L_305)
.L_305:
        /*0030*/ 	.word	0x00000100
        /*0034*/ 	.word	0x00000001
        /*0038*/ 	.word	0x00000001


	//----- nvinfo : EIATTR_CBANK_PARAM_SIZE
	.align		4
.L_306:
        /*003c*/ 	.byte	0x03, 0x19
        /*003e*/ 	.short	0x0428


	//----- nvinfo : EIATTR_PARAM_CBANK
	.align		4
        /*0040*/ 	.byte	0x04, 0x0a
        /*0042*/ 	.short	(.L_308 - .L_307)
	.align		4
.L_307:
        /*0044*/ 	.word	index@(.nv.constant0._ZN7cutlass13device_kernelIN5flash19enable_sm80_to_sm89INS1_16FlashAttnFwdSm80INS1_25CollectiveMainloopFwdSm80ILi8ELi2ELb0EN4cute5tupleIJNS5_1CILi128EEENS7_ILi64EEENS7_ILi192EEEEEELi192ENS_6half_tEfNS_4arch4Sm80ELb1ELb0ELb1ELb0ELb1ELb0ELb1ELb0EEENS1_21CollectiveEpilogueFwdINS6_IJS8_SA_S9_EEENS6_IJNS7_ILi1EEESI_SI_EEESC_SE_Li256ELb0ELb1ELb0ELb0EEENS1_30DynamicPersistentTileSchedulerILi256ELi256ELb0ELb1ELb0EEEEEEEEEvNT_6ParamsE)
        /*0048*/ 	.short	0x0210
        /*004a*/ 	.short	0x0428


	//----- nvinfo : EIATTR_SW_WAR
	.align		4
.L_308:
        /*004c*/ 	.byte	0x04, 0x36
        /*004e*/ 	.short	(.L_310 - .L_309)
.L_309:
        /*0050*/ 	.word	0x00000008
.L_310:


//--------------------- .nv.info._ZN7cutlass13device_kernelIN5flash19enable_sm80_to_sm89INS1_16FlashAttnFwdSm80INS1_25CollectiveMainloopFwdSm80ILi8ELi2ELb0EN4cute5tupleIJNS5_1CILi128EEENS7_ILi64EEENS7_ILi192EEEEEELi192ENS_6half_tEfNS_4arch4Sm80ELb1ELb0ELb1ELb1ELb1ELb0ELb1ELb0EEENS1_21CollectiveEpilogueFwdINS6_IJS8_SA_S9_EEENS6_IJNS7_ILi1EEESI_SI_EEESC_SE_Li256ELb1ELb1ELb0ELb0EEENS1_19SingleTileSchedulerILb1ELb0ELb1ELi128EEEEEEEEEvNT_6ParamsE --------------------------
	.section	.nv.info._ZN7cutlass13device_kernelIN5flash19enable_sm80_to_sm89INS1_16FlashAttnFwdSm80INS1_25CollectiveMainloopFwdSm80ILi8ELi2ELb0EN4cute5tupleIJNS5_1CILi128EEENS7_ILi64EEENS7_ILi192EEEEEELi192ENS_6half_tEfNS_4arch4Sm80ELb1ELb0ELb1ELb1ELb1ELb0ELb1ELb0EEENS1_21CollectiveEpilogueFwdINS6_IJS8_SA_S9_EEENS6_IJNS7_ILi1EEESI_SI_EEESC_SE_Li256ELb1ELb1ELb0ELb0EEENS1_19SingleTileSchedulerILb1ELb0ELb1ELi128EEEEEEEEEvNT_6ParamsE,"",@"SHT_CUDA_INFO"
	.sectionflags	@""
	.align	4


	//----- nvinfo : EIATTR_CUDA_API_VERSION
	.align		4
        /*0000*/ 	.byte	0x04, 0x37
        /*0002*/ 	.short	(.L_312 - .L_311)
.L_311:
        /*0004*/ 	.word	0x00000082


	//----- nvinfo : EIATTR_KPARAM_INFO
	.align		4
.L_312:
        /*0008*/ 	.byte	0x04, 0x17
        /*000a*/ 	.short	(.L_314 - .L_313)
.L_313:
        /*000c*/ 	.word	0x00000000
        /*0010*/ 	.short	0x0000
        /*0012*/ 	.short	0x0000
        /*0014*/ 	.byte	0x00, 0xf0, 0x61, 0x10


	//----- nvinfo : EIATTR_SPARSE_MMA_MASK
	.align		4
.L_314:
        /*0018*/ 	.byte	0x03, 0x50
        /*001a*/ 	.short	0x0000


	//----- nvinfo : EIATTR_MAXREG_COUNT
	.align		4
        /*001c*/ 	.byte	0x03, 0x1b
        /*001e*/ 	.short	0x00ff


	//----- nvinfo : EIATTR_MERCURY_ISA_VERSION
	.align		4
        /*0020*/ 	.byte	0x03, 0x5f
        /*0022*/ 	.short	0x0101


	//----- nvinfo : EIATTR_EXIT_INSTR_OFFSETS
	.align		4
        /*0024*/ 	.byte	0x04, 0x1c
        /*0026*/ 	.short	(.L_316 - .L_315)


	//   ....[0]....
.L_315:
        /*0028*/ 	.word	0x00000010


	//----- nvinfo : EIATTR_MAX_THREADS
	.align		4
.L_316:
        /*002c*/ 	.byte	0x04, 0x05
        /*002e*/ 	.short	(.L_318 - .L_317)
.L_317:
        /*0030*/ 	.word	0x00000100
        /*0034*/ 	.word	0x00000001
        /*0038*/ 	.word	0x00000001


	//----- nvinfo : EIATTR_CBANK_PARAM_SIZE
	.align		4
.L_318:
        /*003c*/ 	.byte	0x03, 0x19
        /*003e*/ 	.short	0x0418


	//----- nvinfo : EIATTR_PARAM_CBANK
	.align		4
        /*0040*/ 	.byte	0x04, 0x0a
        /*0042*/ 	.short	(.L_320 - .L_319)
	.align		4
.L_319:
        /*0044*/ 	.word	index@(.nv.constant0._ZN7cutlass13device_kernelIN5flash19enable_sm80_to_sm89INS1_16FlashAttnFwdSm80INS1_25CollectiveMainloopFwdSm80ILi8ELi2ELb0EN4cute5tupleIJNS5_1CILi128EEENS7_ILi64EEENS7_ILi192EEEEEELi192ENS_6half_tEfNS_4arch4Sm80ELb1ELb0ELb1ELb1ELb1ELb0ELb1ELb0EEENS1_21CollectiveEpilogueFwdINS6_IJS8_SA_S9_EEENS6_IJNS7_ILi1EEESI_SI_EEESC_SE_Li256ELb1ELb1ELb0ELb0EEENS1_19SingleTileSchedulerILb1ELb0ELb1ELi128EEEEEEEEEvNT_6ParamsE)
        /*0048*/ 	.short	0x0210
        /*004a*/ 	.short	0x0418


	//----- nvinfo : EIATTR_SW_WAR
	.align		4
.L_320:
        /*004c*/ 	.byte	0x04, 0x36
        /*004e*/ 	.short	(.L_322 - .L_321)
.L_321:
        /*0050*/ 	.word	0x00000008
.L_322:


//--------------------- .nv.info._ZN7cutlass13device_kernelIN5flash19enable_sm80_to_sm89INS1_16FlashAttnFwdSm80INS1_25CollectiveMainloopFwdSm80ILi8ELi2ELb0EN4cute5tupleIJNS5_1CILi128EEENS7_ILi64EEENS7_ILi192EEEEEELi192ENS_6half_tEfNS_4arch4Sm80ELb1ELb0ELb1ELb1ELb1ELb1ELb1ELb0EEENS1_21CollectiveEpilogueFwdINS6_IJS8_SA_S9_EEENS6_IJNS7_ILi1EEESI_SI_EEESC_SE_Li256ELb1ELb1ELb0ELb0EEENS1_19SingleTileSchedulerILb1ELb0ELb1ELi128EEEEEEEEEvNT_6ParamsE --------------------------
	.section	.nv.info._ZN7cutlass13device_kernelIN5flash19enable_sm80_to_sm89INS1_16FlashAttnFwdSm80INS1_25CollectiveMainloopFwdSm80ILi8ELi2ELb0EN4cute5tupleIJNS5_1CILi128EEENS7_ILi64EEENS7_ILi192EEEEEELi192ENS_6half_tEfNS_4arch4Sm80ELb1ELb0ELb1ELb1ELb1ELb1ELb1ELb0EEENS1_21CollectiveEpilogueFwdINS6_IJS8_SA_S9_EEENS6_IJNS7_ILi1EEESI_SI_EEESC_SE_Li256ELb1ELb1ELb0ELb0EEENS1_19SingleTileSchedulerILb1ELb0ELb1ELi128EEEEEEEEEvNT_6ParamsE,"",@"SHT_CUDA_INFO"
	.sectionflags	@""
	.align	4


	//----- nvinfo : EIATTR_CUDA_API_VERSION
	.align		4
        /*0000*/ 	.byte	0x04, 0x37
        /*0002*/ 	.short	(.L_324 - .L_323)
.L_323:
        /*0004*/ 	.word	0x00000082


	//----- nvinfo : EIATTR_KPARAM_INFO
	.align		4
.L_324:
        /*0008*/ 	.byte	0x04, 0x17
        /*000a*/ 	.short	(.L_326 - .L_325)
.L_325:
        /*000c*/ 	.word	0x00000000
        /*0010*/ 	.short	0x0000
        /*0012*/ 	.short	0x0000
        /*0014*/ 	.byte	0x00, 0xf0, 0x61, 0x10


	//----- nvinfo : EIATTR_SPARSE_MMA_MASK
	.align		4
.L_326:
        /*0018*/ 	.byte	0x03, 0x50
        /*001a*/ 	.short	0x0000


	//----- nvinfo : EIATTR_MAXREG_COUNT
	.align		4
        /*001c*/ 	.byte	0x03, 0x1b
        /*001e*/ 	.short	0x00ff


	//----- nvinfo : EIATTR_MERCURY_ISA_VERSION
	.align		4
        /*0020*/ 	.byte	0x03, 0x5f
        /*0022*/ 	.short	0x0101


	//----- nvinfo : EIATTR_EXIT_INSTR_OFFSETS
	.align		4
        /*0024*/ 	.byte	0x04, 0x1c
        /*0026*/ 	.short	(.L_328 - .L_327)


	//   ....[0]....
.L_327:
        /*0028*/ 	.word	0x00000010


	//----- nvinfo : EIATTR_MAX_THREADS
	.align		4
.L_328:
        /*002c*/ 	.byte	0x04, 0x05
        /*002e*/ 	.short	(.L_330 - .L_329)
.L_329:
        /*0030*/ 	.word	0x00000100
        /*0034*/ 	.word	0x00000001
        /*0038*/ 	.word	0x00000001


	//----- nvinfo : EIATTR_CBANK_PARAM_SIZE
	.align		4
.L_330:
        /*003c*/ 	.byte	0x03, 0x19
        /*003e*/ 	.short	0x0418


	//----- nvinfo : EIATTR_PARAM_CBANK
	.align		4
        /*0040*/ 	.byte	0x04, 0x0a
        /*0042*/ 	.short	(.L_332 - .L_331)
	.align		4
.L_331:
        /*0044*/ 	.word	index@(.nv.constant0._ZN7cutlass13device_kernelIN5flash19enable_sm80_to_sm89INS1_16FlashAttnFwdSm80INS1_25CollectiveMainloopFwdSm80ILi8ELi2ELb0EN4cute5tupleIJNS5_1CILi128EEENS7_ILi64EEENS7_ILi192EEEEEELi192ENS_6half_tEfNS_4arch4Sm80ELb1ELb0ELb1ELb1ELb1ELb1ELb1ELb0EEENS1_21CollectiveEpilogueFwdINS6_IJS8_SA_S9_EEENS6_IJNS7_ILi1EEESI_SI_EEESC_SE_Li256ELb1ELb1ELb0ELb0EEENS1_19SingleTileSchedulerILb1ELb0ELb1ELi128EEEEEEEEEvNT_6ParamsE)
        /*0048*/ 	.short	0x0210
        /*004a*/ 	.short	0x0418


	//----- nvinfo : EIATTR_SW_WAR
	.align		4
.L_332:
        /*004c*/ 	.byte	0x04, 0x36
        /*004e*/ 	.short	(.L_334 - .L_333)
.L_333:
        /*0050*/ 	.word	0x00000008
.L_334:


//--------------------- .nv.callgraph             --------------------------
	.section	.nv.callgraph,"",@"SHT_CUDA_CALLGRAPH"
	.align	4
	.sectionentsize	8
	.align		4
        /*0000*/ 	.word	0x00000000
	.align		4
        /*0004*/ 	.word	0xffffffff
	.align		4
        /*0008*/ 	.word	0x00000000
	.align		4
        /*000c*/ 	.word	0xfffffffe
	.align		4
        /*0010*/ 	.word	0x00000000
	.align		4
        /*0014*/ 	.word	0xfffffffd
	.align		4
        /*0018*/ 	.word	0x00000000
	.align		4
        /*001c*/ 	.word	0xfffffffc


//--------------------- .nv.constant4             --------------------------
	.section	.nv.constant4,"a",@progbits
	.align	8
	.align		8
.nv.constant4:
        /*0000*/ 	.dword	_ZN80_INTERNAL_72fa9827_44_flash_fwd_hdim192_fp16_paged_softcap_sm80_cu_ef95aea4_37644cuda3std3__45__cpo5beginE
	.align		8
        /*0008*/ 	.dword	_ZN80_INTERNAL_72fa9827_44_flash_fwd_hdim192_fp16_paged_softcap_sm80_cu_ef95aea4_37644cuda3std3__45__cpo3endE
	.align		8
        /*0010*/ 	.dword	_ZN80_INTERNAL_72fa9827_44_flash_fwd_hdim192_fp16_paged_softcap_sm80_cu_ef95aea4_37644cuda3std3__45__cpo6cbeginE
	.align		8
        /*0018*/ 	.dword	_ZN80_INTERNAL_72fa9827_44_flash_fwd_hdim192_fp16_paged_softcap_sm80_cu_ef95aea4_37644cuda3std3__45__cpo4cendE
	.align		8
        /*0020*/ 	.dword	_ZN80_INTERNAL_72fa9827_44_flash_fwd_hdim192_fp16_paged_softcap_sm80_cu_ef95aea4_37644cuda3std3__482_GLOBAL__N__72fa9827_44_flash_fwd_hdim192_fp16_paged_softcap_sm80_cu_ef95aea4_37646ignoreE
	.align		8
        /*0028*/ 	.dword	_ZN80_INTERNAL_72fa9827_44_flash_fwd_hdim192_fp16_paged_softcap_sm80_cu_ef95aea4_37644cuda3std3__419piecewise_constructE
	.align		8
        /*0030*/ 	.dword	_ZN80_INTERNAL_72fa9827_44_flash_fwd_hdim192_fp16_paged_softcap_sm80_cu_ef95aea4_37644cuda3std3__48in_placeE
	.align		8
        /*0038*/ 	.dword	_ZN80_INTERNAL_72fa9827_44_flash_fwd_hdim192_fp16_paged_softcap_sm80_cu_ef95aea4_37644cuda3std6ranges3__45__cpo4swapE
	.align		8
        /*0040*/ 	.dword	_ZN80_INTERNAL_72fa9827_44_flash_fwd_hdim192_fp16_paged_softcap_sm80_cu_ef95aea4_37644cuda3std6ranges3__45__cpo9iter_moveE
	.align		8
        /*0048*/ 	.dword	_ZN80_INTERNAL_72fa9827_44_flash_fwd_hdim192_fp16_paged_softcap_sm80_cu_ef95aea4_37644cute7productE
	.align		8
        /*0050*/ 	.dword	_ZN80_INTERNAL_72fa9827_44_flash_fwd_hdim192_fp16_paged_softcap_sm80_cu_ef95aea4_37644cute1_E


//--------------------- .text._ZN7cutlass13device_kernelIN5flash19enable_sm80_to_sm89INS1_16FlashAttnFwdSm80INS1_25CollectiveMainloopFwdSm80ILi8ELi1ELb0EN4cute5tupleIJNS5_1CILi128EEENS7_ILi64EEENS7_ILi192EEEEEELi192ENS_6half_tEfNS_4arch4Sm80ELb0ELb0ELb1ELb0ELb1ELb0ELb1ELb0EEENS1_21CollectiveEpilogueFwdINS6_IJS8_SA_S9_EEENS6_IJNS7_ILi1EEESI_SI_EEESC_SE_Li256ELb0ELb1ELb0ELb0EEENS1_19SingleTileSchedulerILb0ELb0ELb1ELi128EEEEEEEEEvNT_6ParamsE --------------------------
	.section	.text._ZN7cutlass13device_kernelIN5flash19enable_sm80_to_sm89INS1_16FlashAttnFwdSm80INS1_25CollectiveMainloopFwdSm80ILi8ELi1ELb0EN4cute5tupleIJNS5_1CILi128EEENS7_ILi64EEENS7_ILi192EEEEEELi192ENS_6half_tEfNS_4arch4Sm80ELb0ELb0ELb1ELb0ELb1ELb0ELb1ELb0EEENS1_21CollectiveEpilogueFwdINS6_IJS8_SA_S9_EEENS6_IJNS7_ILi1EEESI_SI_EEESC_SE_Li256ELb0ELb1ELb0ELb0EEENS1_19SingleTileSchedulerILb0ELb0ELb1ELi128EEEEEEEEEvNT_6ParamsE,"ax",@progbits
	.align	128
.text._ZN7cutlass13device_kernelIN5flash19enable_sm80_to_sm89INS1_16FlashAttnFwdSm80INS1_25CollectiveMainloopFwdSm80ILi8ELi1ELb0EN4cute5tupleIJNS5_1CILi128EEENS7_ILi64EEENS7_ILi192EEEEEELi192ENS_6half_tEfNS_4arch4Sm80ELb0ELb0ELb1ELb0ELb1ELb0ELb1ELb0EEENS1_21CollectiveEpilogueFwdINS6_IJS8_SA_S9_EEENS6_IJNS7_ILi1EEESI_SI_EEESC_SE_Li256ELb0ELb1ELb0ELb0EEENS1_19SingleTileSchedulerILb0ELb0ELb1ELi128EEEEEEEEEvNT_6ParamsE:
        .type           _ZN7cutlass13device_kernelIN5flash19enable_sm80_to_sm89INS1_16FlashAttnFwdSm80INS1_25CollectiveMainloopFwdSm80ILi8ELi1ELb0EN4cute5tupleIJNS5_1CILi128EEENS7_ILi64EEENS7_ILi192EEEEEELi192ENS_6half_tEfNS_4arch4Sm80ELb0ELb0ELb1ELb0ELb1ELb0ELb1ELb0EEENS1_21CollectiveEpilogueFwdINS6_IJS8_SA_S9_EEENS6_IJNS7_ILi1EEESI_SI_EEESC_SE_Li256ELb0ELb1ELb0ELb0EEENS1_19SingleTileSchedulerILb0ELb0ELb1ELi128EEEEEEEEEvNT_6ParamsE,@function
        .size           _ZN7cutlass13device_kernelIN5flash19enable_sm80_to_sm89INS1_16FlashAttnFwdSm80INS1_25CollectiveMainloopFwdSm80ILi8ELi1ELb0EN4cute5tupleIJNS5_1CILi128EEENS7_ILi64EEENS7_ILi192EEEEEELi192ENS_6half_tEfNS_4arch4Sm80ELb0ELb0ELb1ELb0ELb1ELb0ELb1ELb0EEENS1_21CollectiveEpilogueFwdINS6_IJS8_SA_S9_EEENS6_IJNS7_ILi1EEESI_SI_EEESC_SE_Li256ELb0ELb1ELb0ELb0EEENS1_19SingleTileSchedulerILb0ELb0ELb1ELi128EEEEEEEEEvNT_6ParamsE,(.L_x_18 - _ZN7cutlass13device_kernelIN5flash19enable_sm80_to_sm89INS1_16FlashAttnFwdSm80INS1_25CollectiveMainloopFwdSm80ILi8ELi1ELb0EN4cute5tupleIJNS5_1CILi128EEENS7_ILi64EEENS7_ILi192EEEEEELi192ENS_6half_tEfNS_4arch4Sm80ELb0ELb0ELb1ELb0ELb1ELb0ELb1ELb0EEENS1_21CollectiveEpilogueFwdINS6_IJS8_SA_S9_EEENS6_IJNS7_ILi1EEESI_SI_EEESC_SE_Li256ELb0ELb1ELb0ELb0EEENS1_19SingleTileSchedulerILb0ELb0ELb1ELi128EEEEEEEEEvNT_6ParamsE)
        .other          _ZN7cutlass13device_kernelIN5flash19enable_sm80_to_sm89INS1_16FlashAttnFwdSm80INS1_25CollectiveMainloopFwdSm80ILi8ELi1ELb0EN4cute5tupleIJNS5_1CILi128EEENS7_ILi64EEENS7_ILi192EEEEEELi192ENS_6half_tEfNS_4arch4Sm80ELb0ELb0ELb1ELb0ELb1ELb0ELb1ELb0EEENS1_21CollectiveEpilogueFwdINS6_IJS8_SA_S9_EEENS6_IJNS7_ILi1EEESI_SI_EEESC_SE_Li256ELb0ELb1ELb0ELb0EEENS1_19SingleTileSchedulerILb0ELb0ELb1ELi128EEEEEEEEEvNT_6ParamsE,@"STO_CUDA_ENTRY STV_DEFAULT"
_ZN7cutlass13device_kernelIN5flash19enable_sm80_to_sm89INS1_16FlashAttnFwdSm80INS1_25CollectiveMainloopFwdSm80ILi8ELi1ELb0EN4cute5tupleIJNS5_1CILi128EEENS7_ILi64EEENS7_ILi192EEEEEELi192ENS_6half_tEfNS_4arch4Sm80ELb0ELb0ELb1ELb0ELb1ELb0ELb1ELb0EEENS1_21CollectiveEpilogueFwdINS6_IJS8_SA_S9_EEENS6_IJNS7_ILi1EEESI_SI_EEESC_SE_Li256ELb0ELb1ELb0ELb0EEENS1_19SingleTileSchedulerILb0ELb0ELb1ELi128EEEEEEEEEvNT_6ParamsE:
[----:B------:R-:W-:Y:S01]  /*0000*/  LDC R1, c[0x0][0x28] ;  /* 0x00000a00ff017b82 */ /* 0x000fe20000000800 */
[----:B------:R-:W-:Y:S05]  /*0010*/  EXIT ;  /* 0x000000000000794d */ /* 0x000fea0003800000 */
.L_x_0:
[----:B------:R-:W-:-:S00]  /*0020*/  BRA `(.L_x_0) ;  /* 0xfffffffc00fc7947 */ /* 0x000fc0000383ffff */
[----:B------:R-:W-:-:S00]  /*0030*/  NOP ;  /* 0x0000000000007918 */ /* 0x000fc00000000000 */
        /* <DEDUP_REMOVED lines=12> */
.L_x_18:


//--------------------- .text._ZN7cutlass13device_kernelIN5flash19enable_sm80_to_sm89INS1_16FlashAttnFwdSm80INS1_25CollectiveMainloopFwdSm80ILi8ELi1ELb0EN4cute5tupleIJNS5_1CILi128EEENS7_ILi64EEENS7_ILi192EEEEEELi192ENS_6half_tEfNS_4arch4Sm80ELb0ELb0ELb1ELb1ELb1ELb0ELb1ELb0EEENS1_21CollectiveEpilogueFwdINS6_IJS8_SA_S9_EEENS6_IJNS7_ILi1EEESI_SI_EEESC_SE_Li256ELb1ELb1ELb0ELb0EEENS1_19SingleTileSchedulerILb1ELb0ELb1ELi128EEEEEEEEEvNT_6ParamsE --------------------------
	.section	.text._ZN7cutlass13device_kernelIN5flash19enable_sm80_to_sm89INS1_16FlashAttnFwdSm80INS1_25CollectiveMainloopFwdSm80ILi8ELi1ELb0EN4cute5tupleIJNS5_1CILi128EEENS7_ILi64EEENS7_ILi192EEEEEELi192ENS_6half_tEfNS_4arch4Sm80ELb0ELb0ELb1ELb1ELb1ELb0ELb1ELb0EEENS1_21CollectiveEpilogueFwdINS6_IJS8_SA_S9_EEENS6_IJNS7_ILi1EEESI_SI_EEESC_SE_Li256ELb1ELb1ELb0ELb0EEENS1_19SingleTileSchedulerILb1ELb0ELb1ELi128EEEEEEEEEvNT_6ParamsE,"ax",@progbits
	.align	128
.text._ZN7cutlass13device_kernelIN5flash19enable_sm80_to_sm89INS1_16FlashAttnFwdSm80INS1_25CollectiveMainloopFwdSm80ILi8ELi1ELb0EN4cute5tupleIJNS5_1CILi128EEENS7_ILi64EEENS7_ILi192EEEEEELi192ENS_6half_tEfNS_4arch4Sm80ELb0ELb0ELb1ELb1ELb1ELb0ELb1ELb0EEENS1_21CollectiveEpilogueFwdINS6_IJS8_SA_S9_EEENS6_IJNS7_ILi1EEESI_SI_EEESC_SE_Li256ELb1ELb1ELb0ELb0EEENS1_19SingleTileSchedulerILb1ELb0ELb1ELi128EEEEEEEEEvNT_6ParamsE:
        .type           _ZN7cutlass13device_kernelIN5flash19enable_sm80_to_sm89INS1_16FlashAttnFwdSm80INS1_25CollectiveMainloopFwdSm80ILi8ELi1ELb0EN4cute5tupleIJNS5_1CILi128EEENS7_ILi64EEENS7_ILi192EEEEEELi192ENS_6half_tEfNS_4arch4Sm80ELb0ELb0ELb1ELb1ELb1ELb0ELb1ELb0EEENS1_21CollectiveEpilogueFwdINS6_IJS8_SA_S9_EEENS6_IJNS7_ILi1EEESI_SI_EEESC_SE_Li256ELb1ELb1ELb0ELb0EEENS1_19SingleTileSchedulerILb1ELb0ELb1ELi128EEEEEEEEEvNT_6ParamsE,@function
        .size           _ZN7cutlass13device_kernelIN5flash19enable_sm80_to_sm89INS1_16FlashAttnFwdSm80INS1_25CollectiveMainloopFwdSm80ILi8ELi1ELb0EN4cute5tupleIJNS5_1CILi128EEENS7_ILi64EEENS7_ILi192EEEEEELi192ENS_6half_tEfNS_4arch4Sm80ELb0ELb0ELb1ELb1ELb1ELb0ELb1ELb0EEENS1_21CollectiveEpilogueFwdINS6_IJS8_SA_S9_EEENS6_IJNS7_ILi1EEESI_SI_EEESC_SE_Li256ELb1ELb1ELb0ELb0EEENS1_19SingleTileSchedulerILb1ELb0ELb1ELi128EEEEEEEEEvNT_6ParamsE,(.L_x_19 - _ZN7cutlass13device_kernelIN5flash19enable_sm80_to_sm89INS1_16FlashAttnFwdSm80INS1_25CollectiveMainloopFwdSm80ILi8ELi1ELb0EN4cute5tupleIJNS5_1CILi128EEENS7_ILi64EEENS7_ILi192EEEEEELi192ENS_6half_tEfNS_4arch4Sm80ELb0ELb0ELb1ELb1ELb1ELb0ELb1ELb0EEENS1_21CollectiveEpilogueFwdINS6_IJS8_SA_S9_EEENS6_IJNS7_ILi1EEESI_SI_EEESC_SE_Li256ELb1ELb1ELb0ELb0EEENS1_19SingleTileSchedulerILb1ELb0ELb1ELi128EEEEEEEEEvNT_6ParamsE)
        .other          _ZN7cutlass13device_kernelIN5flash19enable_sm80_to_sm89INS1_16FlashAttnFwdSm80INS1_25CollectiveMainloopFwdSm80ILi8ELi1ELb0EN4cute5tupleIJNS5_1CILi128EEENS7_ILi64EEENS7_ILi192EEEEEELi192ENS_6half_tEfNS_4arch4Sm80ELb0ELb0ELb1ELb1ELb1ELb0ELb1ELb0EEENS1_21CollectiveEpilogueFwdINS6_IJS8_SA_S9_EEENS6_IJNS7_ILi1EEESI_SI_EEESC_SE_Li256ELb1ELb1ELb0ELb0EEENS1_19SingleTileSchedulerILb1ELb0ELb1ELi128EEEEEEEEEvNT_6ParamsE,@"STO_CUDA_ENTRY STV_DEFAULT"
_ZN7cutlass13device_kernelIN5flash19enable_sm80_to_sm89INS1_16FlashAttnFwdSm80INS1_25CollectiveMainloopFwdSm80ILi8ELi1ELb0EN4cute5tupleIJNS5_1CILi128EEENS7_ILi64EEENS7_ILi192EEEEEELi192ENS_6half_tEfNS_4arch4Sm80ELb0ELb0ELb1ELb1ELb1ELb0ELb1ELb0EEENS1_21CollectiveEpilogueFwdINS6_IJS8_SA_S9_EEENS6_IJNS7_ILi1EEESI_SI_EEESC_SE_Li256ELb1ELb1ELb0ELb0EEENS1_19SingleTileSchedulerILb1ELb0ELb1ELi128EEEEEEEEEvNT_6ParamsE:
[----:B------:R-:W-:Y:S01]  /*0000*/  LDC R1, c[0x0][0x28] ;  /* 0x00000a00ff017b82 */ /* 0x000fe20000000800 */
[----:B------:R-:W-:Y:S05]  /*0010*/  EXIT ;  /* 0x000000000000794d */ /* 0x000fea0003800000 */
.L_x_1:
        /* <DEDUP_REMOVED lines=14> */
.L_x_19:


//--------------------- .text._ZN7cutlass13device_kernelIN5flash19enable_sm80_to_sm89INS1_16FlashAttnFwdSm80INS1_25CollectiveMainloopFwdSm80ILi8ELi1ELb0EN4cute5tupleIJNS5_1CILi128EEENS7_ILi64EEENS7_ILi192EEEEEELi192ENS_6half_tEfNS_4arch4Sm80ELb0ELb0ELb1ELb1ELb1ELb1ELb1ELb0EEENS1_21CollectiveEpilogueFwdINS6_IJS8_SA_S9_EEENS6_IJNS7_ILi1EEESI_SI_EEESC_SE_Li256ELb1ELb1ELb0ELb0EEENS1_19SingleTileSchedulerILb1ELb0ELb1ELi128EEEEEEEEEvNT_6ParamsE --------------------------
	.section	.text._ZN7cutlass13device_kernelIN5flash19enable_sm80_to_sm89INS1_16FlashAttnFwdSm80INS1_25CollectiveMainloopFwdSm80ILi8ELi1ELb0EN4cute5tupleIJNS5_1CILi128EEENS7_ILi64EEENS7_ILi192EEEEEELi192ENS_6half_tEfNS_4arch4Sm80ELb0ELb0ELb1ELb1ELb1ELb1ELb1ELb0EEENS1_21CollectiveEpilogueFwdINS6_IJS8_SA_S9_EEENS6_IJNS7_ILi1EEESI_SI_EEESC_SE_Li256ELb1ELb1ELb0ELb0EEENS1_19SingleTileSchedulerILb1ELb0ELb1ELi128EEEEEEEEEvNT_6ParamsE,"ax",@progbits
	.align	128
.text._ZN7cutlass13device_kernelIN5flash19enable_sm80_to_sm89INS1_16FlashAttnFwdSm80INS1_25CollectiveMainloopFwdSm80ILi8ELi1ELb0EN4cute5tupleIJNS5_1CILi128EEENS7_ILi64EEENS7_ILi192EEEEEELi192ENS_6half_tEfNS_4arch4Sm80ELb0ELb0ELb1ELb1ELb1ELb1ELb1ELb0EEENS1_21CollectiveEpilogueFwdINS6_IJS8_SA_S9_EEENS6_IJNS7_ILi1EEESI_SI_EEESC_SE_Li256ELb1ELb1ELb0ELb0EEENS1_19SingleTileSchedulerILb1ELb0ELb1ELi128EEEEEEEEEvNT_6ParamsE:
        .type           _ZN7cutlass13device_kernelIN5flash19enable_sm80_to_sm89INS1_16FlashAttnFwdSm80INS1_25CollectiveMainloopFwdSm80ILi8ELi1ELb0EN4cute5tupleIJNS5_1CILi128EEENS7_ILi64EEENS7_ILi192EEEEEELi192ENS_6half_tEfNS_4arch4Sm80ELb0ELb0ELb1ELb1ELb1ELb1ELb1ELb0EEENS1_21CollectiveEpilogueFwdINS6_IJS8_SA_S9_EEENS6_IJNS7_ILi1EEESI_SI_EEESC_SE_Li256ELb1ELb1ELb0ELb0EEENS1_19SingleTileSchedulerILb1ELb0ELb1ELi128EEEEEEEEEvNT_6ParamsE,@function
        .size           _ZN7cutlass13device_kernelIN5flash19enable_sm80_to_sm89INS1_16FlashAttnFwdSm80INS1_25CollectiveMainloopFwdSm80ILi8ELi1ELb0EN4cute5tupleIJNS5_1CILi128EEENS7_ILi64EEENS7_ILi192EEEEEELi192ENS_6half_tEfNS_4arch4Sm80ELb0ELb0ELb1ELb1ELb1ELb1ELb1ELb0EEENS1_21CollectiveEpilogueFwdINS6_IJS8_SA_S9_EEENS6_IJNS7_ILi1EEESI_SI_EEESC_SE_Li256ELb1ELb1ELb0ELb0EEENS1_19SingleTileSchedulerILb1ELb0ELb1ELi128EEEEEEEEEvNT_6ParamsE,(.L_x_20 - _ZN7cutlass13device_kernelIN5flash19enable_sm80_to_sm89INS1_16FlashAttnFwdSm80INS1_25CollectiveMainloopFwdSm80ILi8ELi1ELb0EN4cute5tupleIJNS5_1CILi128EEENS7_ILi64EEENS7_ILi192EEEEEELi192ENS_6half_tEfNS_4arch4Sm80ELb0ELb0ELb1ELb1ELb1ELb1ELb1ELb0EEENS1_21CollectiveEpilogueFwdINS6_IJS8_SA_S9_EEENS6_IJNS7_ILi1EEESI_SI_EEESC_SE_Li256ELb1ELb1ELb0ELb0EEENS1_19SingleTileSchedulerILb1ELb0ELb1ELi128EEEEEEEEEvNT_6ParamsE)
        .other          _ZN7cutlass13device_kernelIN5flash19enable_sm80_to_sm89INS1_16FlashAttnFwdSm80INS1_25CollectiveMainloopFwdSm80ILi8ELi1ELb0EN4cute5tupleIJNS5_1CILi128EEENS7_ILi64EEENS7_ILi192EEEEEELi192ENS_6half_tEfNS_4arch4Sm80ELb0ELb0ELb1ELb1ELb1ELb1ELb1ELb0EEENS1_21CollectiveEpilogueFwdINS6_IJS8_SA_S9_EEENS6_IJNS7_ILi1EEESI_SI_EEESC_SE_Li256ELb1ELb1ELb0ELb0EEENS1_19SingleTileSchedulerILb1ELb0ELb1ELi128EEEEEEEEEvNT_6ParamsE,@"STO_CUDA_ENTRY STV_DEFAULT"
_ZN7cutlass13device_kernelIN5flash19enable_sm80_to_sm89INS1_16FlashAttnFwdSm80INS1_25CollectiveMainloopFwdSm80ILi8ELi1ELb0EN4cute5tupleIJNS5_1CILi128EEENS7_ILi64EEENS7_ILi192EEEEEELi192ENS_6half_tEfNS_4arch4Sm80ELb0ELb0ELb1ELb1ELb1ELb1ELb1ELb0EEENS1_21CollectiveEpilogueFwdINS6_IJS8_SA_S9_EEENS6_IJNS7_ILi1EEESI_SI_EEESC_SE_Li256ELb1ELb1ELb0ELb0EEENS1_19SingleTileSchedulerILb1ELb0ELb1ELi128EEEEEEEEEvNT_6ParamsE:
[----:B------:R-:W-:Y:S01]  /*0000*/  LDC R1, c[0x0][0x28] ;  /* 0x00000a00ff017b82 */ /* 0x000fe20000000800 */
[----:B------:R-:W-:Y:S05]  /*0010*/  EXIT ;  /* 0x000000000000794d */ /* 0x000fea0003800000 */
.L_x_2:
        /* <DEDUP_REMOVED lines=14> */
.L_x_20:


//--------------------- .text._ZN7cutlass13device_kernelIN5flash19enable_sm80_to_sm89INS1_16FlashAttnFwdSm80INS1_25CollectiveMainloopFwdSm80ILi8ELi1ELb0EN4cute5tupleIJNS5_1CILi128EEENS7_ILi64EEENS7_ILi192EEEEEELi192ENS_6half_tEfNS_4arch4Sm80ELb0ELb1ELb1ELb0ELb1ELb0ELb1ELb0EEENS1_21CollectiveEpilogueFwdINS6_IJS8_SA_S9_EEENS6_IJNS7_ILi1EEESI_SI_EEESC_SE_Li256ELb0ELb1ELb0ELb0EEENS1_19SingleTileSchedulerILb0ELb0ELb1ELi128EEEEEEEEEvNT_6ParamsE --------------------------
	.section	.text._ZN7cutlass13device_kernelIN5flash19enable_sm80_to_sm89INS1_16FlashAttnFwdSm80INS1_25CollectiveMainloopFwdSm80ILi8ELi1ELb0EN4cute5tupleIJNS5_1CILi128EEENS7_ILi64EEENS7_ILi192EEEEEELi192ENS_6half_tEfNS_4arch4Sm80ELb0ELb1ELb1ELb0ELb1ELb0ELb1ELb0EEENS1_21CollectiveEpilogueFwdINS6_IJS8_SA_S9_EEENS6_IJNS7_ILi1EEESI_SI_EEESC_SE_Li256ELb0ELb1ELb0ELb0EEENS1_19SingleTileSchedulerILb0ELb0ELb1ELi128EEEEEEEEEvNT_6ParamsE,"ax",@progbits
	.align	128
.text._ZN7cutlass13device_kernelIN5flash19enable_sm80_to_sm89INS1_16FlashAttnFwdSm80INS1_25CollectiveMainloopFwdSm80ILi8ELi1ELb0EN4cute5tupleIJNS5_1CILi128EEENS7_ILi64EEENS7_ILi192EEEEEELi192ENS_6half_tEfNS_4arch4Sm80ELb0ELb1ELb1ELb0ELb1ELb0ELb1ELb0EEENS1_21CollectiveEpilogueFwdINS6_IJS8_SA_S9_EEENS6_IJNS7_ILi1EEESI_SI_EEESC_SE_Li256ELb0ELb1ELb0ELb0EEENS1_19SingleTileSchedulerILb0ELb0ELb1ELi128EEEEEEEEEvNT_6ParamsE:
        .type           _ZN7cutlass13device_kernelIN5flash19enable_sm80_to_sm89INS1_16FlashAttnFwdSm80INS1_25CollectiveMainloopFwdSm80ILi8ELi1ELb0EN4cute5tupleIJNS5_1CILi128EEENS7_ILi64EEENS7_ILi192EEEEEELi192ENS_6half_tEfNS_4arch4Sm80ELb0ELb1ELb1ELb0ELb1ELb0ELb1ELb0EEENS1_21CollectiveEpilogueFwdINS6_IJS8_SA_S9_EEENS6_IJNS7_ILi1EEESI_SI_EEESC_SE_Li256ELb0ELb1ELb0ELb0EEENS1_19SingleTileSchedulerILb0ELb0ELb1ELi128EEEEEEEEEvNT_6ParamsE,@function
        .size           _ZN7cutlass13device_kernelIN5flash19enable_sm80_to_sm89INS1_16FlashAttnFwdSm80INS1_25CollectiveMainloopFwdSm80ILi8ELi1ELb0EN4cute5tupleIJNS5_1CILi128EEENS7_ILi64EEENS7_ILi192EEEEEELi192ENS_6half_tEfNS_4arch4Sm80ELb0ELb1ELb1ELb0ELb1ELb0ELb1ELb0EEENS1_21CollectiveEpilogueFwdINS6_IJS8_SA_S9_EEENS6_IJNS7_ILi1EEESI_SI_EEESC_SE_Li256ELb0ELb1ELb0ELb0EEENS1_19SingleTileSchedulerILb0ELb0ELb1ELi128EEEEEEEEEvNT_6ParamsE,(.L_x_21 - _ZN7cutlass13device_kernelIN5flash19enable_sm80_to_sm89INS1_16FlashAttnFwdSm80INS1_25CollectiveMainloopFwdSm80ILi8ELi1ELb0EN4cute5tupleIJNS5_1CILi128EEENS7_ILi64EEENS7_ILi192EEEEEELi192ENS_6half_tEfNS_4arch4Sm80ELb0ELb1ELb1ELb0ELb1ELb0ELb1ELb0EEENS1_21CollectiveEpilogueFwdINS6_IJS8_SA_S9_EEENS6_IJNS7_ILi1EEESI_SI_EEESC_SE_Li256ELb0ELb1ELb0ELb0EEENS1_19SingleTileSchedulerILb0ELb0ELb1ELi128EEEEEEEEEvNT_6ParamsE)
        .other          _ZN7cutlass13device_kernelIN5flash19enable_sm80_to_sm89INS1_16FlashAttnFwdSm80INS1_25CollectiveMainloopFwdSm80ILi8ELi1ELb0EN4cute5tupleIJNS5_1CILi128EEENS7_ILi64EEENS7_ILi192EEEEEELi192ENS_6half_tEfNS_4arch4Sm80ELb0ELb1ELb1ELb0ELb1ELb0ELb1ELb0EEENS1_21CollectiveEpilogueFwdINS6_IJS8_SA_S9_EEENS6_IJNS7_ILi1EEESI_SI_EEESC_SE_Li256ELb0ELb1ELb0ELb0EEENS1_19SingleTileSchedulerILb0ELb0ELb1ELi128EEEEEEEEEvNT_6ParamsE,@"STO_CUDA_ENTRY STV_DEFAULT"
_ZN7cutlass13device_kernelIN5flash19enable_sm80_to_sm89INS1_16FlashAttnFwdSm80INS1_25CollectiveMainloopFwdSm80ILi8ELi1ELb0EN4cute5tupleIJNS5_1CILi128EEENS7_ILi64EEENS7_ILi192EEEEEELi192ENS_6half_tEfNS_4arch4Sm80ELb0ELb1ELb1ELb0ELb1ELb0ELb1ELb0EEENS1_21CollectiveEpilogueFwdINS6_IJS8_SA_S9_EEENS6_IJNS7_ILi1EEESI_SI_EEESC_SE_Li256ELb0ELb1ELb0ELb0EEENS1_19SingleTileSchedulerILb0ELb0ELb1ELi128EEEEEEEEEvNT_6ParamsE:
[----:B------:R-:W-:Y:S01]  /*0000*/  LDC R1, c[0x0][0x28] ;  /* 0x00000a00ff017b82 */ /* 0x000fe20000000800 */
[----:B------:R-:W-:Y:S05]  /*0010*/  EXIT ;  /* 0x000000000000794d */ /* 0x000fea0003800000 */
.L_x_3:
        /* <DEDUP_REMOVED lines=14> */
.L_x_21:


//--------------------- .text._ZN7cutlass13device_kernelIN5flash19enable_sm80_to_sm89INS1_16FlashAttnFwdSm80INS1_25CollectiveMainloopFwdSm80ILi8ELi1ELb0EN4cute5tupleIJNS5_1CILi128EEENS7_ILi64EEENS7_ILi192EEEEEELi192ENS_6half_tEfNS_4arch4Sm80ELb0ELb1ELb1ELb1ELb1ELb0ELb1ELb0EEENS1_21CollectiveEpilogueFwdINS6_IJS8_SA_S9_EEENS6_IJNS7_ILi1EEESI_SI_EEESC_SE_Li256ELb1ELb1ELb0ELb0EEENS1_19SingleTileSchedulerILb1ELb0ELb1ELi128EEEEEEEEEvNT_6ParamsE --------------------------
	.section	.text._ZN7cutlass13device_kernelIN5flash19enable_sm80_to_sm89INS1_16FlashAttnFwdSm80INS1_25CollectiveMainloopFwdSm80ILi8ELi1ELb0EN4cute5tupleIJNS5_1CILi128EEENS7_ILi64EEENS7_ILi192EEEEEELi192ENS_6half_tEfNS_4arch4Sm80ELb0ELb1ELb1ELb1ELb1ELb0ELb1ELb0EEENS1_21CollectiveEpilogueFwdINS6_IJS8_SA_S9_EEENS6_IJNS7_ILi1EEESI_SI_EEESC_SE_Li256ELb1ELb1ELb0ELb0EEENS1_19SingleTileSchedulerILb1ELb0ELb1ELi128EEEEEEEEEvNT_6ParamsE,"ax",@progbits
	.align	128
.text._ZN7cutlass13device_kernelIN5flash19enable_sm80_to_sm89INS1_16FlashAttnFwdSm80INS1_25CollectiveMainloopFwdSm80ILi8ELi1ELb0EN4cute5tupleIJNS5_1CILi128EEENS7_ILi64EEENS7_ILi192EEEEEELi192ENS_6half_tEfNS_4arch4Sm80ELb0ELb1ELb1ELb1ELb1ELb0ELb1ELb0EEENS1_21CollectiveEpilogueFwdINS6_IJS8_SA_S9_EEENS6_IJNS7_ILi1EEESI_SI_EEESC_SE_Li256ELb1ELb1ELb0ELb0EEENS1_19SingleTileSchedulerILb1ELb0ELb1ELi128EEEEEEEEEvNT_6ParamsE:
        .type           _ZN7cutlass13device_kernelIN5flash19enable_sm80_to_sm89INS1_16FlashAttnFwdSm80INS1_25CollectiveMainloopFwdSm80ILi8ELi1ELb0EN4cute5tupleIJNS5_1CILi128EEENS7_ILi64EEENS7_ILi192EEEEEELi192ENS_6half_tEfNS_4arch4Sm80ELb0ELb1ELb1ELb1ELb1ELb0ELb1ELb0EEENS1_21CollectiveEpilogueFwdINS6_IJS8_SA_S9_EEENS6_IJNS7_ILi1EEESI_SI_EEESC_SE_Li256ELb1ELb1ELb0ELb0EEENS1_19SingleTileSchedulerILb1ELb0ELb1ELi128EEEEEEEEEvNT_6ParamsE,@function
        .size           _ZN7cutlass13device_kernelIN5flash19enable_sm80_to_sm89INS1_16FlashAttnFwdSm80INS1_25CollectiveMainloopFwdSm80ILi8ELi1ELb0EN4cute5tupleIJNS5_1CILi128EEENS7_ILi64EEENS7_ILi192EEEEEELi192ENS_6half_tEfNS_4arch4Sm80ELb0ELb1ELb1ELb1ELb1ELb0ELb1ELb0EEENS1_21CollectiveEpilogueFwdINS6_IJS8_SA_S9_EEENS6_IJNS7_ILi1EEESI_SI_EEESC_SE_Li256ELb1ELb1ELb0ELb0EEENS1_19SingleTileSchedulerILb1ELb0ELb1ELi128EEEEEEEEEvNT_6ParamsE,(.L_x_22 - _ZN7cutlass13device_kernelIN5flash19enable_sm80_to_sm89INS1_16FlashAttnFwdSm80INS1_25CollectiveMainloopFwdSm80ILi8ELi1ELb0EN4cute5tupleIJNS5_1CILi128EEENS7_ILi64EEENS7_ILi192EEEEEELi192ENS_6half_tEfNS_4arch4Sm80ELb0ELb1ELb1ELb1ELb1ELb0ELb1ELb0EEENS1_21CollectiveEpilogueFwdINS6_IJS8_SA_S9_EEENS6_IJNS7_ILi1EEESI_SI_EEESC_SE_Li256ELb1ELb1ELb0ELb0EEENS1_19SingleTileSchedulerILb1ELb0ELb1ELi128EEEEEEEEEvNT_6ParamsE)
        .other          _ZN7cutlass13device_kernelIN5flash19enable_sm80_to_sm89INS1_16FlashAttnFwdSm80INS1_25CollectiveMainloopFwdSm80ILi8ELi1ELb0EN4cute5tupleIJNS5_1CILi128EEENS7_ILi64EEENS7_ILi192EEEEEELi192ENS_6half_tEfNS_4arch4Sm80ELb0ELb1ELb1ELb1ELb1ELb0ELb1ELb0EEENS1_21CollectiveEpilogueFwdINS6_IJS8_SA_S9_EEENS6_IJNS7_ILi1EEESI_SI_EEESC_SE_Li256ELb1ELb1ELb0ELb0EEENS1_19SingleTileSchedulerILb1ELb0ELb1ELi128EEEEEEEEEvNT_6ParamsE,@"STO_CUDA_ENTRY STV_DEFAULT"
_ZN7cutlass13device_kernelIN5flash19enable_sm80_to_sm89INS1_16FlashAttnFwdSm80INS1_25CollectiveMainloopFwdSm80ILi8ELi1ELb0EN4cute5tupleIJNS5_1CILi128EEENS7_ILi64EEENS7_ILi192EEEEEELi192ENS_6half_tEfNS_4arch4Sm80ELb0ELb1ELb1ELb1ELb1ELb0ELb1ELb0EEENS1_21CollectiveEpilogueFwdINS6_IJS8_SA_S9_EEENS6_IJNS7_ILi1EEESI_SI_EEESC_SE_Li256ELb1ELb1ELb0ELb0EEENS1_19SingleTileSchedulerILb1ELb0ELb1ELi128EEEEEEEEEvNT_6ParamsE:
[----:B------:R-:W-:Y:S01]  /*0000*/  LDC R1, c[0x0][0x28] ;  /* 0x00000a00ff017b82 */ /* 0x000fe20000000800 */
[----:B------:R-:W-:Y:S05]  /*0010*/  EXIT ;  /* 0x000000000000794d */ /* 0x000fea0003800000 */
.L_x_4:
        /* <DEDUP_REMOVED lines=14> */
.L_x_22:


//--------------------- .text._ZN7cutlass13device_kernelIN5flash19enable_sm80_to_sm89INS1_16FlashAttnFwdSm80INS1_25CollectiveMainloopFwdSm80ILi8ELi1ELb0EN4cute5tupleIJNS5_1CILi128EEENS7_ILi64EEENS7_ILi192EEEEEELi192ENS_6half_tEfNS_4arch4Sm80ELb0ELb1ELb1ELb1ELb1ELb1ELb1ELb0EEENS1_21CollectiveEpilogueFwdINS6_IJS8_SA_S9_EEENS6_IJNS7_ILi1EEESI_SI_EEESC_SE_Li256ELb1ELb1ELb0ELb0EEENS1_19SingleTileSchedulerILb1ELb0ELb1ELi128EEEEEEEEEvNT_6ParamsE --------------------------
	.section	.text._ZN7cutlass13device_kernelIN5flash19enable_sm80_to_sm89INS1_16FlashAttnFwdSm80INS1_25CollectiveMainloopFwdSm80ILi8ELi1ELb0EN4cute5tupleIJNS5_1CILi128EEENS7_ILi64EEENS7_ILi192EEEEEELi192ENS_6half_tEfNS_4arch4Sm80ELb0ELb1ELb1ELb1ELb1ELb1ELb1ELb0EEENS1_21CollectiveEpilogueFwdINS6_IJS8_SA_S9_EEENS6_IJNS7_ILi1EEESI_SI_EEESC_SE_Li256ELb1ELb1ELb0ELb0EEENS1_19SingleTileSchedulerILb1ELb0ELb1ELi128EEEEEEEEEvNT_6ParamsE,"ax",@progbits
	.align	128
.text._ZN7cutlass13device_kernelIN5flash19enable_sm80_to_sm89INS1_16FlashAttnFwdSm80INS1_25CollectiveMainloopFwdSm80ILi8ELi1ELb0EN4cute5tupleIJNS5_1CILi128EEENS7_ILi64EEENS7_ILi192EEEEEELi192ENS_6half_tEfNS_4arch4Sm80ELb0ELb1ELb1ELb1ELb1ELb1ELb1ELb0EEENS1_21CollectiveEpilogueFwdINS6_IJS8_SA_S9_EEENS6_IJNS7_ILi1EEESI_SI_EEESC_SE_Li256ELb1ELb1ELb0ELb0EEENS1_19SingleTileSchedulerILb1ELb0ELb1ELi128EEEEEEEEEvNT_6ParamsE:
        .type           _ZN7cutlass13device_kernelIN5flash19enable_sm80_to_sm89INS1_16FlashAttnFwdSm80INS1_25CollectiveMainloopFwdSm80ILi8ELi1ELb0EN4cute5tupleIJNS5_1CILi128EEENS7_ILi64EEENS7_ILi192EEEEEELi192ENS_6half_tEfNS_4arch4Sm80ELb0ELb1ELb1ELb1ELb1ELb1ELb1ELb0EEENS1_21CollectiveEpilogueFwdINS6_IJS8_SA_S9_EEENS6_IJNS7_ILi1EEESI_SI_EEESC_SE_Li256ELb1ELb1ELb0ELb0EEENS1_19SingleTileSchedulerILb1ELb0ELb1ELi128EEEEEEEEEvNT_6ParamsE,@function
        .size           _ZN7cutlass13device_kernelIN5flash19enable_sm80_to_sm89INS1_16FlashAttnFwdSm80INS1_25CollectiveMainloopFwdSm80ILi8ELi1ELb0EN4cute5tupleIJNS5_1CILi128EEENS7_ILi64EEENS7_ILi192EEEEEELi192ENS_6half_tEfNS_4arch4Sm80ELb0ELb1ELb1ELb1ELb1ELb1ELb1ELb0EEENS1_21CollectiveEpilogueFwdINS6_IJS8_SA_S9_EEENS6_IJNS7_ILi1EEESI_SI_EEESC_SE_Li256ELb1ELb1ELb0ELb0EEENS1_19SingleTileSchedulerILb1ELb0ELb1ELi128EEEEEEEEEvNT_6ParamsE,(.L_x_23 - _ZN7cutlass13device_kernelIN5flash19enable_sm80_to_sm89INS1_16FlashAttnFwdSm80INS1_25CollectiveMainloopFwdSm80ILi8ELi1ELb0EN4cute5tupleIJNS5_1CILi128EEENS7_ILi64EEENS7_ILi192EEEEEELi192ENS_6half_tEfNS_4arch4Sm80ELb0ELb1ELb1ELb1ELb1ELb1ELb1ELb0EEENS1_21CollectiveEpilogueFwdINS6_IJS8_SA_S9_EEENS6_IJNS7_ILi1EEESI_SI_EEESC_SE_Li256ELb1ELb1ELb0ELb0EEENS1_19SingleTileSchedulerILb1ELb0ELb1ELi128EEEEEEEEEvNT_6ParamsE)
        .other          _ZN7cutlass13device_kernelIN5flash19enable_sm80_to_sm89INS1_16FlashAttnFwdSm80INS1_25CollectiveMainloopFwdSm80ILi8ELi1ELb0EN4cute5tupleIJNS5_1CILi128EEENS7_ILi64EEENS7_ILi192EEEEEELi192ENS_6half_tEfNS_4arch4Sm80ELb0ELb1ELb1ELb1ELb1ELb1ELb1ELb0EEENS1_21CollectiveEpilogueFwdINS6_IJS8_SA_S9_EEENS6_IJNS7_ILi1EEESI_SI_EEESC_SE_Li256ELb1ELb1ELb0ELb0EEENS1_19SingleTileSchedulerILb1ELb0ELb1ELi128EEEEEEEEEvNT_6ParamsE,@"STO_CUDA_ENTRY STV_DEFAULT"
_ZN7cutlass13device_kernelIN5flash19enable_sm80_to_sm89INS1_16FlashAttnFwdSm80INS1_25CollectiveMainloopFwdSm80ILi8ELi1ELb0EN4cute5tupleIJNS5_1CILi128EEENS7_ILi64EEENS7_ILi192EEEEEELi192ENS_6half_tEfNS_4arch4Sm80ELb0ELb1ELb1ELb1ELb1ELb1ELb1ELb0EEENS1_21CollectiveEpilogueFwdINS6_IJS8_SA_S9_EEENS6_IJNS7_ILi1EEESI_SI_EEESC_SE_Li256ELb1ELb1ELb0ELb0EEENS1_19SingleTileSchedulerILb1ELb0ELb1ELi128EEEEEEEEEvNT_6ParamsE:
[----:B------:R-:W-:Y:S01]  /*0000*/  LDC R1, c[0x0][0x28] ;  /* 0x00000a00ff017b82 */ /* 0x000fe20000000800 */
[----:B------:R-:W-:Y:S05]  /*0010*/  EXIT ;  /* 0x000000000000794d */ /* 0x000fea0003800000 */
.L_x_5:
        /* <DEDUP_REMOVED lines=14> */
.L_x_23:


//--------------------- .text._ZN7cutlass13device_kernelIN5flash19enable_sm80_to_sm89INS1_16FlashAttnFwdSm80INS1_25CollectiveMainloopFwdSm80ILi8ELi1ELb0EN4cute5tupleIJNS5_1CILi128EEENS7_ILi64EEENS7_ILi192EEEEEELi192ENS_6half_tEfNS_4arch4Sm80ELb1ELb0ELb1ELb0ELb1ELb0ELb1ELb0EEENS1_21CollectiveEpilogueFwdINS6_IJS8_SA_S9_EEENS6_IJNS7_ILi1EEESI_SI_EEESC_SE_Li256ELb0ELb1ELb0ELb0EEENS1_30DynamicPersistentTileSchedulerILi256ELi256ELb0ELb1ELb0EEEEEEEEEvNT_6ParamsE --------------------------
	.section	.text._ZN7cutlass13device_kernelIN5flash19enable_sm80_to_sm89INS1_16FlashAttnFwdSm80INS1_25CollectiveMainloopFwdSm80ILi8ELi1ELb0EN4cute5tupleIJNS5_1CILi128EEENS7_ILi64EEENS7_ILi192EEEEEELi192ENS_6half_tEfNS_4arch4Sm80ELb1ELb0ELb1ELb0ELb1ELb0ELb1ELb0EEENS1_21CollectiveEpilogueFwdINS6_IJS8_SA_S9_EEENS6_IJNS7_ILi1EEESI_SI_EEESC_SE_Li256ELb0ELb1ELb0ELb0EEENS1_30DynamicPersistentTileSchedulerILi256ELi256ELb0ELb1ELb0EEEEEEEEEvNT_6ParamsE,"ax",@progbits
	.align	128
.text._ZN7cutlass13device_kernelIN5flash19enable_sm80_to_sm89INS1_16FlashAttnFwdSm80INS1_25CollectiveMainloopFwdSm80ILi8ELi1ELb0EN4cute5tupleIJNS5_1CILi128EEENS7_ILi64EEENS7_ILi192EEEEEELi192ENS_6half_tEfNS_4arch4Sm80ELb1ELb0ELb1ELb0ELb1ELb0ELb1ELb0EEENS1_21CollectiveEpilogueFwdINS6_IJS8_SA_S9_EEENS6_IJNS7_ILi1EEESI_SI_EEESC_SE_Li256ELb0ELb1ELb0ELb0EEENS1_30DynamicPersistentTileSchedulerILi256ELi256ELb0ELb1ELb0EEEEEEEEEvNT_6ParamsE:
        .type           _ZN7cutlass13device_kernelIN5flash19enable_sm80_to_sm89INS1_16FlashAttnFwdSm80INS1_25CollectiveMainloopFwdSm80ILi8ELi1ELb0EN4cute5tupleIJNS5_1CILi128EEENS7_ILi64EEENS7_ILi192EEEEEELi192ENS_6half_tEfNS_4arch4Sm80ELb1ELb0ELb1ELb0ELb1ELb0ELb1ELb0EEENS1_21CollectiveEpilogueFwdINS6_IJS8_SA_S9_EEENS6_IJNS7_ILi1EEESI_SI_EEESC_SE_Li256ELb0ELb1ELb0ELb0EEENS1_30DynamicPersistentTileSchedulerILi256ELi256ELb0ELb1ELb0EEEEEEEEEvNT_6ParamsE,@function
        .size           _ZN7cutlass13device_kernelIN5flash19enable_sm80_to_sm89INS1_16FlashAttnFwdSm80INS1_25CollectiveMainloopFwdSm80ILi8ELi1ELb0EN4cute5tupleIJNS5_1CILi128EEENS7_ILi64EEENS7_ILi192EEEEEELi192ENS_6half_tEfNS_4arch4Sm80ELb1ELb0ELb1ELb0ELb1ELb0ELb1ELb0EEENS1_21CollectiveEpilogueFwdINS6_IJS8_SA_S9_EEENS6_IJNS7_ILi1EEESI_SI_EEESC_SE_Li256ELb0ELb1ELb0ELb0EEENS1_30DynamicPersistentTileSchedulerILi256ELi256ELb0ELb1ELb0EEEEEEEEEvNT_6ParamsE,(.L_x_24 - _ZN7cutlass13device_kernelIN5flash19enable_sm80_to_sm89INS1_16FlashAttnFwdSm80INS1_25CollectiveMainloopFwdSm80ILi8ELi1ELb0EN4cute5tupleIJNS5_1CILi128EEENS7_ILi64EEENS7_ILi192EEEEEELi192ENS_6half_tEfNS_4arch4Sm80ELb1ELb0ELb1ELb0ELb1ELb0ELb1ELb0EEENS1_21CollectiveEpilogueFwdINS6_IJS8_SA_S9_EEENS6_IJNS7_ILi1EEESI_SI_EEESC_SE_Li256ELb0ELb1ELb0ELb0EEENS1_30DynamicPersistentTileSchedulerILi256ELi256ELb0ELb1ELb0EEEEEEEEEvNT_6ParamsE)
        .other          _ZN7cutlass13device_kernelIN5flash19enable_sm80_to_sm89INS1_16FlashAttnFwdSm80INS1_25CollectiveMainloopFwdSm80ILi8ELi1ELb0EN4cute5tupleIJNS5_1CILi128EEENS7_ILi64EEENS7_ILi192EEEEEELi192ENS_6half_tEfNS_4arch4Sm80ELb1ELb0ELb1ELb0ELb1ELb0ELb1ELb0EEENS1_21CollectiveEpilogueFwdINS6_IJS8_SA_S9_EEENS6_IJNS7_ILi1EEESI_SI_EEESC_SE_Li256ELb0ELb1ELb0ELb0EEENS1_30DynamicPersistentTileSchedulerILi256ELi256ELb0ELb1ELb0EEEEEEEEEvNT_6ParamsE,@"STO_CUDA_ENTRY STV_DEFAULT"
_ZN7cutlass13device_kernelIN5flash19enable_sm80_to_sm89INS1_16FlashAttnFwdSm80INS1_25CollectiveMainloopFwdSm80ILi8ELi1ELb0EN4cute5tupleIJNS5_1CILi128EEENS7_ILi64EEENS7_ILi192EEEEEELi192ENS_6half_tEfNS_4arch4Sm80ELb1ELb0ELb1ELb0ELb1ELb0ELb1ELb0EEENS1_21CollectiveEpilogueFwdINS6_IJS8_SA_S9_EEENS6_IJNS7_ILi1EEESI_SI_EEESC_SE_Li256ELb0ELb1ELb0ELb0EEENS1_30DynamicPersistentTileSchedulerILi256ELi256ELb0ELb1ELb0EEEEEEEEEvNT_6ParamsE:
[----:B------:R-:W-:Y:S01]  /*0000*/  LDC R1, c[0x0][0x28] ;  /* 0x00000a00ff017b82 */ /* 0x000fe20000000800 */
[----:B------:R-:W-:Y:S05]  /*0010*/  EXIT ;  /* 0x000000000000794d */ /* 0x000fea0003800000 */
.L_x_6:
        /* <DEDUP_REMOVED lines=14> */
.L_x_24:


//--------------------- .text._ZN7cutlass13device_kernelIN5flash19enable_sm80_to_sm89INS1_16FlashAttnFwdSm80INS1_25CollectiveMainloopFwdSm80ILi8ELi1ELb0EN4cute5tupleIJNS5_1CILi128EEENS7_ILi64EEENS7_ILi192EEEEEELi192ENS_6half_tEfNS_4arch4Sm80ELb1ELb0ELb1ELb1ELb1ELb0ELb1ELb0EEENS1_21CollectiveEpilogueFwdINS6_IJS8_SA_S9_EEENS6_IJNS7_ILi1EEESI_SI_EEESC_SE_Li256ELb1ELb1ELb0ELb0EEENS1_19SingleTileSchedulerILb1ELb0ELb1ELi128EEEEEEEEEvNT_6ParamsE --------------------------
	.section	.text._ZN7cutlass13device_kernelIN5flash19enable_sm80_to_sm89INS1_16FlashAttnFwdSm80INS1_25CollectiveMainloopFwdSm80ILi8ELi1ELb0EN4cute5tupleIJNS5_1CILi128EEENS7_ILi64EEENS7_ILi192EEEEEELi192ENS_6half_tEfNS_4arch4Sm80ELb1ELb0ELb1ELb1ELb1ELb0ELb1ELb0EEENS1_21CollectiveEpilogueFwdINS6_IJS8_SA_S9_EEENS6_IJNS7_ILi1EEESI_SI_EEESC_SE_Li256ELb1ELb1ELb0ELb0EEENS1_19SingleTileSchedulerILb1ELb0ELb1ELi128EEEEEEEEEvNT_6ParamsE,"ax",@progbits
	.align	128
.text._ZN7cutlass13device_kernelIN5flash19enable_sm80_to_sm89INS1_16FlashAttnFwdSm80INS1_25CollectiveMainloopFwdSm80ILi8ELi1ELb0EN4cute5tupleIJNS5_1CILi128EEENS7_ILi64EEENS7_ILi192EEEEEELi192ENS_6half_tEfNS_4arch4Sm80ELb1ELb0ELb1ELb1ELb1ELb0ELb1ELb0EEENS1_21CollectiveEpilogueFwdINS6_IJS8_SA_S9_EEENS6_IJNS7_ILi1EEESI_SI_EEESC_SE_Li256ELb1ELb1ELb0ELb0EEENS1_19SingleTileSchedulerILb1ELb0ELb1ELi128EEEEEEEEEvNT_6ParamsE:
        .type           _ZN7cutlass13device_kernelIN5flash19enable_sm80_to_sm89INS1_16FlashAttnFwdSm80INS1_25CollectiveMainloopFwdSm80ILi8ELi1ELb0EN4cute5tupleIJNS5_1CILi128EEENS7_ILi64EEENS7_ILi192EEEEEELi192ENS_6half_tEfNS_4arch4Sm80ELb1ELb0ELb1ELb1ELb1ELb0ELb1ELb0EEENS1_21CollectiveEpilogueFwdINS6_IJS8_SA_S9_EEENS6_IJNS7_ILi1EEESI_SI_EEESC_SE_Li256ELb1ELb1ELb0ELb0EEENS1_19SingleTileSchedulerILb1ELb0ELb1ELi128EEEEEEEEEvNT_6ParamsE,@function
        .size           _ZN7cutlass13device_kernelIN5flash19enable_sm80_to_sm89INS1_16FlashAttnFwdSm80INS1_25CollectiveMainloopFwdSm80ILi8ELi1ELb0EN4cute5tupleIJNS5_1CILi128EEENS7_ILi64EEENS7_ILi192EEEEEELi192ENS_6half_tEfNS_4arch4Sm80ELb1ELb0ELb1ELb1ELb1ELb0ELb1ELb0EEENS1_21CollectiveEpilogueFwdINS6_IJS8_SA_S9_EEENS6_IJNS7_ILi1EEESI_SI_EEESC_SE_Li256ELb1ELb1ELb0ELb0EEENS1_19SingleTileSchedulerILb1ELb0ELb1ELi128EEEEEEEEEvNT_6ParamsE,(.L_x_25 - _ZN7cutlass13device_kernelIN5flash19enable_sm80_to_sm89INS1_16FlashAttnFwdSm80INS1_25CollectiveMainloopFwdSm80ILi8ELi1ELb0EN4cute5tupleIJNS5_1CILi128EEENS7_ILi64EEENS7_ILi192EEEEEELi192ENS_6half_tEfNS_4arch4Sm80ELb1ELb0ELb1ELb1ELb1ELb0ELb1ELb0EEENS1_21CollectiveEpilogueFwdINS6_IJS8_SA_S9_EEENS6_IJNS7_ILi1EEESI_SI_EEESC_SE_Li256ELb1ELb1ELb0ELb0EEENS1_19SingleTileSchedulerILb1ELb0ELb1ELi128EEEEEEEEEvNT_6ParamsE)
        .other          _ZN7cutlass13device_kernelIN5flash19enable_sm80_to_sm89INS1_16FlashAttnFwdSm80INS1_25CollectiveMainloopFwdSm80ILi8ELi1ELb0EN4cute5tupleIJNS5_1CILi128EEENS7_ILi64EEENS7_ILi192EEEEEELi192ENS_6half_tEfNS_4arch4Sm80ELb1ELb0ELb1ELb1ELb1ELb0ELb1ELb0EEENS1_21CollectiveEpilogueFwdINS6_IJS8_SA_S9_EEENS6_IJNS7_ILi1EEESI_SI_EEESC_SE_Li256ELb1ELb1ELb0ELb0EEENS1_19SingleTileSchedulerILb1ELb0ELb1ELi128EEEEEEEEEvNT_6ParamsE,@"STO_CUDA_ENTRY STV_DEFAULT"
_ZN7cutlass13device_kernelIN5flash19enable_sm80_to_sm89INS1_16FlashAttnFwdSm80INS1_25CollectiveMainloopFwdSm80ILi8ELi1ELb0EN4cute5tupleIJNS5_1CILi128EEENS7_ILi64EEENS7_ILi192EEEEEELi192ENS_6half_tEfNS_4arch4Sm80ELb1ELb0ELb1ELb1ELb1ELb0ELb1ELb0EEENS1_21CollectiveEpilogueFwdINS6_IJS8_SA_S9_EEENS6_IJNS7_ILi1EEESI_SI_EEESC_SE_Li256ELb1ELb1ELb0ELb0EEENS1_19SingleTileSchedulerILb1ELb0ELb1ELi128EEEEEEEEEvNT_6ParamsE:
[----:B------:R-:W-:Y:S01]  /*0000*/  LDC R1, c[0x0][0x28] ;  /* 0x00000a00ff017b82 */ /* 0x000fe20000000800 */
[----:B------:R-:W-:Y:S05]  /*0010*/  EXIT ;  /* 0x000000000000794d */ /* 0x000fea0003800000 */
.L_x_7:
        /* <DEDUP_REMOVED lines=14> */
.L_x_25:


//--------------------- .text._ZN7cutlass13device_kernelIN5flash19enable_sm80_to_sm89INS1_16FlashAttnFwdSm80INS1_25CollectiveMainloopFwdSm80ILi8ELi1ELb0EN4cute5tupleIJNS5_1CILi128EEENS7_ILi64EEENS7_ILi192EEEEEELi192ENS_6half_tEfNS_4arch4Sm80ELb1ELb0ELb1ELb1ELb1ELb1ELb1ELb0EEENS1_21CollectiveEpilogueFwdINS6_IJS8_SA_S9_EEENS6_IJNS7_ILi1EEESI_SI_EEESC_SE_Li256ELb1ELb1ELb0ELb0EEENS1_19SingleTileSchedulerILb1ELb0ELb1ELi128EEEEEEEEEvNT_6ParamsE --------------------------
	.section	.text._ZN7cutlass13device_kernelIN5flash19enable_sm80_to_sm89INS1_16FlashAttnFwdSm80INS1_25CollectiveMainloopFwdSm80ILi8ELi1ELb0EN4cute5tupleIJNS5_1CILi128EEENS7_ILi64EEENS7_ILi192EEEEEELi192ENS_6half_tEfNS_4arch4Sm80ELb1ELb0ELb1ELb1ELb1ELb1ELb1ELb0EEENS1_21CollectiveEpilogueFwdINS6_IJS8_SA_S9_EEENS6_IJNS7_ILi1EEESI_SI_EEESC_SE_Li256ELb1ELb1ELb0ELb0EEENS1_19SingleTileSchedulerILb1ELb0ELb1ELi128EEEEEEEEEvNT_6ParamsE,"ax",@progbits
	.align	128
.text._ZN7cutlass13device_kernelIN5flash19enable_sm80_to_sm89INS1_16FlashAttnFwdSm80INS1_25CollectiveMainloopFwdSm80ILi8ELi1ELb0EN4cute5tupleIJNS5_1CILi128EEENS7_ILi64EEENS7_ILi192EEEEEELi192ENS_6half_tEfNS_4arch4Sm80ELb1ELb0ELb1ELb1ELb1ELb1ELb1ELb0EEENS1_21CollectiveEpilogueFwdINS6_IJS8_SA_S9_EEENS6_IJNS7_ILi1EEESI_SI_EEESC_SE_Li256ELb1ELb1ELb0ELb0EEENS1_19SingleTileSchedulerILb1ELb0ELb1ELi128EEEEEEEEEvNT_6ParamsE:
        .type           _ZN7cutlass13device_kernelIN5flash19enable_sm80_to_sm89INS1_16FlashAttnFwdSm80INS1_25CollectiveMainloopFwdSm80ILi8ELi1ELb0EN4cute5tupleIJNS5_1CILi128EEENS7_ILi64EEENS7_ILi192EEEEEELi192ENS_6half_tEfNS_4arch4Sm80ELb1ELb0ELb1ELb1ELb1ELb1ELb1ELb0EEENS1_21CollectiveEpilogueFwdINS6_IJS8_SA_S9_EEENS6_IJNS7_ILi1EEESI_SI_EEESC_SE_Li256ELb1ELb1ELb0ELb0EEENS1_19SingleTileSchedulerILb1ELb0ELb1ELi128EEEEEEEEEvNT_6ParamsE,@function
        .size           _ZN7cutlass13device_kernelIN5flash19enable_sm80_to_sm89INS1_16FlashAttnFwdSm80INS1_25CollectiveMainloopFwdSm80ILi8ELi1ELb0EN4cute5tupleIJNS5_1CILi128EEENS7_ILi64EEENS7_ILi192EEEEEELi192ENS_6half_tEfNS_4arch4Sm80ELb1ELb0ELb1ELb1ELb1ELb1ELb1ELb0EEENS1_21CollectiveEpilogueFwdINS6_IJS8_SA_S9_EEENS6_IJNS7_ILi1EEESI_SI_EEESC_SE_Li256ELb1ELb1ELb0ELb0EEENS1_19SingleTileSchedulerILb1ELb0ELb1ELi128EEEEEEEEEvNT_6ParamsE,(.L_x_26 - _ZN7cutlass13device_kernelIN5flash19enable_sm80_to_sm89INS1_16FlashAttnFwdSm80INS1_25CollectiveMainloopFwdSm80ILi8ELi1ELb0EN4cute5tupleIJNS5_1CILi128EEENS7_ILi64EEENS7_ILi192EEEEEELi192ENS_6half_tEfNS_4arch4Sm80ELb1ELb0ELb1ELb1ELb1ELb1ELb1ELb0EEENS1_21CollectiveEpilogueFwdINS6_IJS8_SA_S9_EEENS6_IJNS7_ILi1EEESI_SI_EEESC_SE_Li256ELb1ELb1ELb0ELb0EEENS1_19SingleTileSchedulerILb1ELb0ELb1ELi128EEEEEEEEEvNT_6ParamsE)
        .other          _ZN7cutlass13device_kernelIN5flash19enable_sm80_to_sm89INS1_16FlashAttnFwdSm80INS1_25CollectiveMainloopFwdSm80ILi8ELi1ELb0EN4cute5tupleIJNS5_1CILi128EEENS7_ILi64EEENS7_ILi192EEEEEELi192ENS_6half_tEfNS_4arch4Sm80ELb1ELb0ELb1ELb1ELb1ELb1ELb1ELb0EEENS1_21CollectiveEpilogueFwdINS6_IJS8_SA_S9_EEENS6_IJNS7_ILi1EEESI_SI_EEESC_SE_Li256ELb1ELb1ELb0ELb0EEENS1_19SingleTileSchedulerILb1ELb0ELb1ELi128EEEEEEEEEvNT_6ParamsE,@"STO_CUDA_ENTRY STV_DEFAULT"
_ZN7cutlass13device_kernelIN5flash19enable_sm80_to_sm89INS1_16FlashAttnFwdSm80INS1_25CollectiveMainloopFwdSm80ILi8ELi1ELb0EN4cute5tupleIJNS5_1CILi128EEENS7_ILi64EEENS7_ILi192EEEEEELi192ENS_6half_tEfNS_4arch4Sm80ELb1ELb0ELb1ELb1ELb1ELb1ELb1ELb0EEENS1_21CollectiveEpilogueFwdINS6_IJS8_SA_S9_EEENS6_IJNS7_ILi1EEESI_SI_EEESC_SE_Li256ELb1ELb1ELb0ELb0EEENS1_19SingleTileSchedulerILb1ELb0ELb1ELi128EEEEEEEEEvNT_6ParamsE:
[----:B------:R-:W-:Y:S01]  /*0000*/  LDC R1, c[0x0][0x28] ;  /* 0x00000a00ff017b82 */ /* 0x000fe20000000800 */
[----:B------:R-:W-:Y:S05]  /*0010*/  EXIT ;  /* 0x000000000000794d */ /* 0x000fea0003800000 */
.L_x_8:
        /* <DEDUP_REMOVED lines=14> */
.L_x_26:


//--------------------- .text._ZN7cutlass13device_kernelIN5flash19enable_sm80_to_sm89INS1_16FlashAttnFwdSm80INS1_25CollectiveMainloopFwdSm80ILi8ELi2ELb0EN4cute5tupleIJNS5_1CILi128EEENS7_ILi64EEENS7_ILi192EEEEEELi192ENS_6half_tEfNS_4arch4Sm80ELb0ELb0ELb1ELb0ELb1ELb0ELb1ELb0EEENS1_21CollectiveEpilogueFwdINS6_IJS8_SA_S9_EEENS6_IJNS7_ILi1EEESI_SI_EEESC_SE_Li256ELb0ELb1ELb0ELb0EEENS1_19SingleTileSchedulerILb0ELb0ELb1ELi128EEEEEEEEEvNT_6ParamsE --------------------------
	.section	.text._ZN7cutlass13device_kernelIN5flash19enable_sm80_to_sm89INS1_16FlashAttnFwdSm80INS1_25CollectiveMainloopFwdSm80ILi8ELi2ELb0EN4cute5tupleIJNS5_1CILi128EEENS7_ILi64EEENS7_ILi192EEEEEELi192ENS_6half_tEfNS_4arch4Sm80ELb0ELb0ELb1ELb0ELb1ELb0ELb1ELb0EEENS1_21CollectiveEpilogueFwdINS6_IJS8_SA_S9_EEENS6_IJNS7_ILi1EEESI_SI_EEESC_SE_Li256ELb0ELb1ELb0ELb0EEENS1_19SingleTileSchedulerILb0ELb0ELb1ELi128EEEEEEEEEvNT_6ParamsE,"ax",@progbits
	.align	128
.text._ZN7cutlass13device_kernelIN5flash19enable_sm80_to_sm89INS1_16FlashAttnFwdSm80INS1_25CollectiveMainloopFwdSm80ILi8ELi2ELb0EN4cute5tupleIJNS5_1CILi128EEENS7_ILi64EEENS7_ILi192EEEEEELi192ENS_6half_tEfNS_4arch4Sm80ELb0ELb0ELb1ELb0ELb1ELb0ELb1ELb0EEENS1_21CollectiveEpilogueFwdINS6_IJS8_SA_S9_EEENS6_IJNS7_ILi1EEESI_SI_EEESC_SE_Li256ELb0ELb1ELb0ELb0EEENS1_19SingleTileSchedulerILb0ELb0ELb1ELi128EEEEEEEEEvNT_6ParamsE:
        .type           _ZN7cutlass13device_kernelIN5flash19enable_sm80_to_sm89INS1_16FlashAttnFwdSm80INS1_25CollectiveMainloopFwdSm80ILi8ELi2ELb0EN4cute5tupleIJNS5_1CILi128EEENS7_ILi64EEENS7_ILi192EEEEEELi192ENS_6half_tEfNS_4arch4Sm80ELb0ELb0ELb1ELb0ELb1ELb0ELb1ELb0EEENS1_21CollectiveEpilogueFwdINS6_IJS8_SA_S9_EEENS6_IJNS7_ILi1EEESI_SI_EEESC_SE_Li256ELb0ELb1ELb0ELb0EEENS1_19SingleTileSchedulerILb0ELb0ELb1ELi128EEEEEEEEEvNT_6ParamsE,@function
        .size           _ZN7cutlass13device_kernelIN5flash19enable_sm80_to_sm89INS1_16FlashAttnFwdSm80INS1_25CollectiveMainloopFwdSm80ILi8ELi2ELb0EN4cute5tupleIJNS5_1CILi128EEENS7_ILi64EEENS7_ILi192EEEEEELi192ENS_6half_tEfNS_4arch4Sm80ELb0ELb0ELb1ELb0ELb1ELb0ELb1ELb0EEENS1_21CollectiveEpilogueFwdINS6_IJS8_SA_S9_EEENS6_IJNS7_ILi1EEESI_SI_EEESC_SE_Li256ELb0ELb1ELb0ELb0EEENS1_19SingleTileSchedulerILb0ELb0ELb1ELi128EEEEEEEEEvNT_6ParamsE,(.L_x_27 - _ZN7cutlass13device_kernelIN5flash19enable_sm80_to_sm89INS1_16FlashAttnFwdSm80INS1_25CollectiveMainloopFwdSm80ILi8ELi2ELb0EN4cute5tupleIJNS5_1CILi128EEENS7_ILi64EEENS7_ILi192EEEEEELi192ENS_6half_tEfNS_4arch4Sm80ELb0ELb0ELb1ELb0ELb1ELb0ELb1ELb0EEENS1_21CollectiveEpilogueFwdINS6_IJS8_SA_S9_EEENS6_IJNS7_ILi1EEESI_SI_EEESC_SE_Li256ELb0ELb1ELb0ELb0EEENS1_19SingleTileSchedulerILb0ELb0ELb1ELi128EEEEEEEEEvNT_6ParamsE)
        .other          _ZN7cutlass13device_kernelIN5flash19enable_sm80_to_sm89INS1_16FlashAttnFwdSm80INS1_25CollectiveMainloopFwdSm80ILi8ELi2ELb0EN4cute5tupleIJNS5_1CILi128EEENS7_ILi64EEENS7_ILi192EEEEEELi192ENS_6half_tEfNS_4arch4Sm80ELb0ELb0ELb1ELb0ELb1ELb0ELb1ELb0EEENS1_21CollectiveEpilogueFwdINS6_IJS8_SA_S9_EEENS6_IJNS7_ILi1EEESI_SI_EEESC_SE_Li256ELb0ELb1ELb0ELb0EEENS1_19SingleTileSchedulerILb0ELb0ELb1ELi128EEEEEEEEEvNT_6ParamsE,@"STO_CUDA_ENTRY STV_DEFAULT"
_ZN7cutlass13device_kernelIN5flash19enable_sm80_to_sm89INS1_16FlashAttnFwdSm80INS1_25CollectiveMainloopFwdSm80ILi8ELi2ELb0EN4cute5tupleIJNS5_1CILi128EEENS7_ILi64EEENS7_ILi192EEEEEELi192ENS_6half_tEfNS_4arch4Sm80ELb0ELb0ELb1ELb0ELb1ELb0ELb1ELb0EEENS1_21CollectiveEpilogueFwdINS6_IJS8_SA_S9_EEENS6_IJNS7_ILi1EEESI_SI_EEESC_SE_Li256ELb0ELb1ELb0ELb0EEENS1_19SingleTileSchedulerILb0ELb0ELb1ELi128EEEEEEEEEvNT_6ParamsE:
[----:B------:R-:W-:Y:S01]  /*0000*/  LDC R1, c[0x0][0x28] ;  /* 0x00000a00ff017b82 */ /* 0x000fe20000000800 */
[----:B------:R-:W-:Y:S05]  /*0010*/  EXIT ;  /* 0x000000000000794d */ /* 0x000fea0003800000 */
.L_x_9:
        /* <DEDUP_REMOVED lines=14> */
.L_x_27:


//--------------------- .text._ZN7cutlass13device_kernelIN5flash19enable_sm80_to_sm89INS1_16FlashAttnFwdSm80INS1_25CollectiveMainloopFwdSm80ILi8ELi2ELb0EN4cute5tupleIJNS5_1CILi128EEENS7_ILi64EEENS7_ILi192EEEEEELi192ENS_6half_tEfNS_4arch4Sm80ELb0ELb0ELb1ELb1ELb1ELb0ELb1ELb0EEENS1_21CollectiveEpilogueFwdINS6_IJS8_SA_S9_EEENS6_IJNS7_ILi1EEESI_SI_EEESC_SE_Li256ELb1ELb1ELb0ELb0EEENS1_19SingleTileSchedulerILb1ELb0ELb1ELi128EEEEEEEEEvNT_6ParamsE --------------------------
	.section	.text._ZN7cutlass13device_kernelIN5flash19enable_sm80_to_sm89INS1_16FlashAttnFwdSm80INS1_25CollectiveMainloopFwdSm80ILi8ELi2ELb0EN4cute5tupleIJNS5_1CILi128EEENS7_ILi64EEENS7_ILi192EEEEEELi192ENS_6half_tEfNS_4arch4Sm80ELb0ELb0ELb1ELb1ELb1ELb0ELb1ELb0EEENS1_21CollectiveEpilogueFwdINS6_IJS8_SA_S9_EEENS6_IJNS7_ILi1EEESI_SI_EEESC_SE_Li256ELb1ELb1ELb0ELb0EEENS1_19SingleTileSchedulerILb1ELb0ELb1ELi128EEEEEEEEEvNT_6ParamsE,"ax",@progbits
	.align	128
.text._ZN7cutlass13device_kernelIN5flash19enable_sm80_to_sm89INS1_16FlashAttnFwdSm80INS1_25CollectiveMainloopFwdSm80ILi8ELi2ELb0EN4cute5tupleIJNS5_1CILi128EEENS7_ILi64EEENS7_ILi192EEEEEELi192ENS_6half_tEfNS_4arch4Sm80ELb0ELb0ELb1ELb1ELb1ELb0ELb1ELb0EEENS1_21CollectiveEpilogueFwdINS6_IJS8_SA_S9_EEENS6_IJNS7_ILi1EEESI_SI_EEESC_SE_Li256ELb1ELb1ELb0ELb0EEENS1_19SingleTileSchedulerILb1ELb0ELb1ELi128EEEEEEEEEvNT_6ParamsE:
        .type           _ZN7cutlass13device_kernelIN5flash19enable_sm80_to_sm89INS1_16FlashAttnFwdSm80INS1_25CollectiveMainloopFwdSm80ILi8ELi2ELb0EN4cute5tupleIJNS5_1CILi128EEENS7_ILi64EEENS7_ILi192EEEEEELi192ENS_6half_tEfNS_4arch4Sm80ELb0ELb0ELb1ELb1ELb1ELb0ELb1ELb0EEENS1_21CollectiveEpilogueFwdINS6_IJS8_SA_S9_EEENS6_IJNS7_ILi1EEESI_SI_EEESC_SE_Li256ELb1ELb1ELb0ELb0EEENS1_19SingleTileSchedulerILb1ELb0ELb1ELi128EEEEEEEEEvNT_6ParamsE,@function
        .size           _ZN7cutlass13device_kernelIN5flash19enable_sm80_to_sm89INS1_16FlashAttnFwdSm80INS1_25CollectiveMainloopFwdSm80ILi8ELi2ELb0EN4cute5tupleIJNS5_1CILi128EEENS7_ILi64EEENS7_ILi192EEEEEELi192ENS_6half_tEfNS_4arch4Sm80ELb0ELb0ELb1ELb1ELb1ELb0ELb1ELb0EEENS1_21CollectiveEpilogueFwdINS6_IJS8_SA_S9_EEENS6_IJNS7_ILi1EEESI_SI_EEESC_SE_Li256ELb1ELb1ELb0ELb0EEENS1_19SingleTileSchedulerILb1ELb0ELb1ELi128EEEEEEEEEvNT_6ParamsE,(.L_x_28 - _ZN7cutlass13device_kernelIN5flash19enable_sm80_to_sm89INS1_16FlashAttnFwdSm80INS1_25CollectiveMainloopFwdSm80ILi8ELi2ELb0EN4cute5tupleIJNS5_1CILi128EEENS7_ILi64EEENS7_ILi192EEEEEELi192ENS_6half_tEfNS_4arch4Sm80ELb0ELb0ELb1ELb1ELb1ELb0ELb1ELb0EEENS1_21CollectiveEpilogueFwdINS6_IJS8_SA_S9_EEENS6_IJNS7_ILi1EEESI_SI_EEESC_SE_Li256ELb1ELb1ELb0ELb0EEENS1_19SingleTileSchedulerILb1ELb0ELb1ELi128EEEEEEEEEvNT_6ParamsE)
        .other          _ZN7cutlass13device_kernelIN5flash19enable_sm80_to_sm89INS1_16FlashAttnFwdSm80INS1_25CollectiveMainloopFwdSm80ILi8ELi2ELb0EN4cute5tupleIJNS5_1CILi128EEENS7_ILi64EEENS7_ILi192EEEEEELi192ENS_6half_tEfNS_4arch4Sm80ELb0ELb0ELb1ELb1ELb1ELb0ELb1ELb0EEENS1_21CollectiveEpilogueFwdINS6_IJS8_SA_S9_EEENS6_IJNS7_ILi1EEESI_SI_EEESC_SE_Li256ELb1ELb1ELb0ELb0EEENS1_19SingleTileSchedulerILb1ELb0ELb1ELi128EEEEEEEEEvNT_6ParamsE,@"STO_CUDA_ENTRY STV_DEFAULT"
_ZN7cutlass13device_kernelIN5flash19enable_sm80_to_sm89INS1_16FlashAttnFwdSm80INS1_25CollectiveMainloopFwdSm80ILi8ELi2ELb0EN4cute5tupleIJNS5_1CILi128EEENS7_ILi64EEENS7_ILi192EEEEEELi192ENS_6half_tEfNS_4arch4Sm80ELb0ELb0ELb1ELb1ELb1ELb0ELb1ELb0EEENS1_21CollectiveEpilogueFwdINS6_IJS8_SA_S9_EEENS6_IJNS7_ILi1EEESI_SI_EEESC_SE_Li256ELb1ELb1ELb0ELb0EEENS1_19SingleTileSchedulerILb1ELb0ELb1ELi128EEEEEEEEEvNT_6ParamsE:
[----:B------:R-:W-:Y:S01]  /*0000*/  LDC R1, c[0x0][0x28] ;  /* 0x00000a00ff017b82 */ /* 0x000fe20000000800 */
[----:B------:R-:W-:Y:S05]  /*0010*/  EXIT ;  /* 0x000000000000794d */ /* 0x000fea0003800000 */
.L_x_10:
        /* <DEDUP_REMOVED lines=14> */
.L_x_28:


//--------------------- .text._ZN7cutlass13device_kernelIN5flash19enable_sm80_to_sm89INS1_16FlashAttnFwdSm80INS1_25CollectiveMainloopFwdSm80ILi8ELi2ELb0EN4cute5tupleIJNS5_1CILi128EEENS7_ILi64EEENS7_ILi192EEEEEELi192ENS_6half_tEfNS_4arch4Sm80ELb0ELb0ELb1ELb1ELb1ELb1ELb1ELb0EEENS1_21CollectiveEpilogueFwdINS6_IJS8_SA_S9_EEENS6_IJNS7_ILi1EEESI_SI_EEESC_SE_Li256ELb1ELb1ELb0ELb0EEENS1_19SingleTileSchedulerILb1ELb0ELb1ELi128EEEEEEEEEvNT_6ParamsE --------------------------
	.section	.text._ZN7cutlass13device_kernelIN5flash19enable_sm80_to_sm89INS1_16FlashAttnFwdSm80INS1_25CollectiveMainloopFwdSm80ILi8ELi2ELb0EN4cute5tupleIJNS5_1CILi128EEENS7_ILi64EEENS7_ILi192EEEEEELi192ENS_6half_tEfNS_4arch4Sm80ELb0ELb0ELb1ELb1ELb1ELb1ELb1ELb0EEENS1_21CollectiveEpilogueFwdINS6_IJS8_SA_S9_EEENS6_IJNS7_ILi1EEESI_SI_EEESC_SE_Li256ELb1ELb1ELb0ELb0EEENS1_19SingleTileSchedulerILb1ELb0ELb1ELi128EEEEEEEEEvNT_6ParamsE,"ax",@progbits
	.align	128
.text._ZN7cutlass13device_kernelIN5flash19enable_sm80_to_sm89INS1_16FlashAttnFwdSm80INS1_25CollectiveMainloopFwdSm80ILi8ELi2ELb0EN4cute5tupleIJNS5_1CILi128EEENS7_ILi64EEENS7_ILi192EEEEEELi192ENS_6half_tEfNS_4arch4Sm80ELb0ELb0ELb1ELb1ELb1ELb1ELb1ELb0EEENS1_21CollectiveEpilogueFwdINS6_IJS8_SA_S9_EEENS6_IJNS7_ILi1EEESI_SI_EEESC_SE_Li256ELb1ELb1ELb0ELb0EEENS1_19SingleTileSchedulerILb1ELb0ELb1ELi128EEEEEEEEEvNT_6ParamsE:
        .type           _ZN7cutlass13device_kernelIN5flash19enable_sm80_to_sm89INS1_16FlashAttnFwdSm80INS1_25CollectiveMainloopFwdSm80ILi8ELi2ELb0EN4cute5tupleIJNS5_1CILi128EEENS7_ILi64EEENS7_ILi192EEEEEELi192ENS_6half_tEfNS_4arch4Sm80ELb0ELb0ELb1ELb1ELb1ELb1ELb1ELb0EEENS1_21CollectiveEpilogueFwdINS6_IJS8_SA_S9_EEENS6_IJNS7_ILi1EEESI_SI_EEESC_SE_Li256ELb1ELb1ELb0ELb0EEENS1_19SingleTileSchedulerILb1ELb0ELb1ELi128EEEEEEEEEvNT_6ParamsE,@function
        .size           _ZN7cutlass13device_kernelIN5flash19enable_sm80_to_sm89INS1_16FlashAttnFwdSm80INS1_25CollectiveMainloopFwdSm80ILi8ELi2ELb0EN4cute5tupleIJNS5_1CILi128EEENS7_ILi64EEENS7_ILi192EEEEEELi192ENS_6half_tEfNS_4arch4Sm80ELb0ELb0ELb1ELb1ELb1ELb1ELb1ELb0EEENS1_21CollectiveEpilogueFwdINS6_IJS8_SA_S9_EEENS6_IJNS7_ILi1EEESI_SI_EEESC_SE_Li256ELb1ELb1ELb0ELb0EEENS1_19SingleTileSchedulerILb1ELb0ELb1ELi128EEEEEEEEEvNT_6ParamsE,(.L_x_29 - _ZN7cutlass13device_kernelIN5flash19enable_sm80_to_sm89INS1_16FlashAttnFwdSm80INS1_25CollectiveMainloopFwdSm80ILi8ELi2ELb0EN4cute5tupleIJNS5_1CILi128EEENS7_ILi64EEENS7_ILi192EEEEEELi192ENS_6half_tEfNS_4arch4Sm80ELb0ELb0ELb1ELb1ELb1ELb1ELb1ELb0EEENS1_21CollectiveEpilogueFwdINS6_IJS8_SA_S9_EEENS6_IJNS7_ILi1EEESI_SI_EEESC_SE_Li256ELb1ELb1ELb0ELb0EEENS1_19SingleTileSchedulerILb1ELb0ELb1ELi128EEEEEEEEEvNT_6ParamsE)
        .other          _ZN7cutlass13device_kernelIN5flash19enable_sm80_to_sm89INS1_16FlashAttnFwdSm80INS1_25CollectiveMainloopFwdSm80ILi8ELi2ELb0EN4cute5tupleIJNS5_1CILi128EEENS7_ILi64EEENS7_ILi192EEEEEELi192ENS_6half_tEfNS_4arch4Sm80ELb0ELb0ELb1ELb1ELb1ELb1ELb1ELb0EEENS1_21CollectiveEpilogueFwdINS6_IJS8_SA_S9_EEENS6_IJNS7_ILi1EEESI_SI_EEESC_SE_Li256ELb1ELb1ELb0ELb0EEENS1_19SingleTileSchedulerILb1ELb0ELb1ELi128EEEEEEEEEvNT_6ParamsE,@"STO_CUDA_ENTRY STV_DEFAULT"
_ZN7cutlass13device_kernelIN5flash19enable_sm80_to_sm89INS1_16FlashAttnFwdSm80INS1_25CollectiveMainloopFwdSm80ILi8ELi2ELb0EN4cute5tupleIJNS5_1CILi128EEENS7_ILi64EEENS7_ILi192EEEEEELi192ENS_6half_tEfNS_4arch4Sm80ELb0ELb0ELb1ELb1ELb1ELb1ELb1ELb0EEENS1_21CollectiveEpilogueFwdINS6_IJS8_SA_S9_EEENS6_IJNS7_ILi1EEESI_SI_EEESC_SE_Li256ELb1ELb1ELb0ELb0EEENS1_19SingleTileSchedulerILb1ELb0ELb1ELi128EEEEEEEEEvNT_6ParamsE:
[----:B------:R-:W-:Y:S01]  /*0000*/  LDC R1, c[0x0][0x28] ;  /* 0x00000a00ff017b82 */ /* 0x000fe20000000800 */
[----:B------:R-:W-:Y:S05]  /*0010*/  EXIT ;  /* 0x000000000000794d */ /* 0x000fea0003800000 */
.L_x_11:
        /* <DEDUP_REMOVED lines=14> */
.L_x_29:


//--------------------- .text._ZN7cutlass13device_kernelIN5flash19enable_sm80_to_sm89INS1_16FlashAttnFwdSm80INS1_25CollectiveMainloopFwdSm80ILi8ELi2ELb0EN4cute5tupleIJNS5_1CILi128EEENS7_ILi64EEENS7_ILi192EEEEEELi192ENS_6half_tEfNS_4arch4Sm80ELb0ELb1ELb1ELb0ELb1ELb0ELb1ELb0EEENS1_21CollectiveEpilogueFwdINS6_IJS8_SA_S9_EEENS6_IJNS7_ILi1EEESI_SI_EEESC_SE_Li256ELb0ELb1ELb0ELb0EEENS1_19SingleTileSchedulerILb0ELb0ELb1ELi128EEEEEEEEEvNT_6ParamsE --------------------------
	.section	.text._ZN7cutlass13device_kernelIN5flash19enable_sm80_to_sm89INS1_16FlashAttnFwdSm80INS1_25CollectiveMainloopFwdSm80ILi8ELi2ELb0EN4cute5tupleIJNS5_1CILi128EEENS7_ILi64EEENS7_ILi192EEEEEELi192ENS_6half_tEfNS_4arch4Sm80ELb0ELb1ELb1ELb0ELb1ELb0ELb1ELb0EEENS1_21CollectiveEpilogueFwdINS6_IJS8_SA_S9_EEENS6_IJNS7_ILi1EEESI_SI_EEESC_SE_Li256ELb0ELb1ELb0ELb0EEENS1_19SingleTileSchedulerILb0ELb0ELb1ELi128EEEEEEEEEvNT_6ParamsE,"ax",@progbits
	.align	128
.text._ZN7cutlass13device_kernelIN5flash19enable_sm80_to_sm89INS1_16FlashAttnFwdSm80INS1_25CollectiveMainloopFwdSm80ILi8ELi2ELb0EN4cute5tupleIJNS5_1CILi128EEENS7_ILi64EEENS7_ILi192EEEEEELi192ENS_6half_tEfNS_4arch4Sm80ELb0ELb1ELb1ELb0ELb1ELb0ELb1ELb0EEENS1_21CollectiveEpilogueFwdINS6_IJS8_SA_S9_EEENS6_IJNS7_ILi1EEESI_SI_EEESC_SE_Li256ELb0ELb1ELb0ELb0EEENS1_19SingleTileSchedulerILb0ELb0ELb1ELi128EEEEEEEEEvNT_6ParamsE:
        .type           _ZN7cutlass13device_kernelIN5flash19enable_sm80_to_sm89INS1_16FlashAttnFwdSm80INS1_25CollectiveMainloopFwdSm80ILi8ELi2ELb0EN4cute5tupleIJNS5_1CILi128EEENS7_ILi64EEENS7_ILi192EEEEEELi192ENS_6half_tEfNS_4arch4Sm80ELb0ELb1ELb1ELb0ELb1ELb0ELb1ELb0EEENS1_21CollectiveEpilogueFwdINS6_IJS8_SA_S9_EEENS6_IJNS7_ILi1EEESI_SI_EEESC_SE_Li256ELb0ELb1ELb0ELb0EEENS1_19SingleTileSchedulerILb0ELb0ELb1ELi128EEEEEEEEEvNT_6ParamsE,@function
        .size           _ZN7cutlass13device_kernelIN5flash19enable_sm80_to_sm89INS1_16FlashAttnFwdSm80INS1_25CollectiveMainloopFwdSm80ILi8ELi2ELb0EN4cute5tupleIJNS5_1CILi128EEENS7_ILi64EEENS7_ILi192EEEEEELi192ENS_6half_tEfNS_4arch4Sm80ELb0ELb1ELb1ELb0ELb1ELb0ELb1ELb0EEENS1_21CollectiveEpilogueFwdINS6_IJS8_SA_S9_EEENS6_IJNS7_ILi1EEESI_SI_EEESC_SE_Li256ELb0ELb1ELb0ELb0EEENS1_19SingleTileSchedulerILb0ELb0ELb1ELi128EEEEEEEEEvNT_6ParamsE,(.L_x_30 - _ZN7cutlass13device_kernelIN5flash19enable_sm80_to_sm89INS1_16FlashAttnFwdSm80INS1_25CollectiveMainloopFwdSm80ILi8ELi2ELb0EN4cute5tupleIJNS5_1CILi128EEENS7_ILi64EEENS7_ILi192EEEEEELi192ENS_6half_tEfNS_4arch4Sm80ELb0ELb1ELb1ELb0ELb1ELb0ELb1ELb0EEENS1_21CollectiveEpilogueFwdINS6_IJS8_SA_S9_EEENS6_IJNS7_ILi1EEESI_SI_EEESC_SE_Li256ELb0ELb1ELb0ELb0EEENS1_19SingleTileSchedulerILb0ELb0ELb1ELi128EEEEEEEEEvNT_6ParamsE)
        .other          _ZN7cutlass13device_kernelIN5flash19enable_sm80_to_sm89INS1_16FlashAttnFwdSm80INS1_25CollectiveMainloopFwdSm80ILi8ELi2ELb0EN4cute5tupleIJNS5_1CILi128EEENS7_ILi64EEENS7_ILi192EEEEEELi192ENS_6half_tEfNS_4arch4Sm80ELb0ELb1ELb1ELb0ELb1ELb0ELb1ELb0EEENS1_21CollectiveEpilogueFwdINS6_IJS8_SA_S9_EEENS6_IJNS7_ILi1EEESI_SI_EEESC_SE_Li256ELb0ELb1ELb0ELb0EEENS1_19SingleTileSchedulerILb0ELb0ELb1ELi128EEEEEEEEEvNT_6ParamsE,@"STO_CUDA_ENTRY STV_DEFAULT"
_ZN7cutlass13device_kernelIN5flash19enable_sm80_to_sm89INS1_16FlashAttnFwdSm80INS1_25CollectiveMainloopFwdSm80ILi8ELi2ELb0EN4cute5tupleIJNS5_1CILi128EEENS7_ILi64EEENS7_ILi192EEEEEELi192ENS_6half_tEfNS_4arch4Sm80ELb0ELb1ELb1ELb0ELb1ELb0ELb1ELb0EEENS1_21CollectiveEpilogueFwdINS6_IJS8_SA_S9_EEENS6_IJNS7_ILi1EEESI_SI_EEESC_SE_Li256ELb0ELb1ELb0ELb0EEENS1_19SingleTileSchedulerILb0ELb0ELb1ELi128EEEEEEEEEvNT_6ParamsE:
[----:B------:R-:W-:Y:S01]  /*0000*/  LDC R1, c[0x0][0x28] ;  /* 0x00000a00ff017b82 */ /* 0x000fe20000000800 */
[----:B------:R-:W-:Y:S05]  /*0010*/  EXIT ;  /* 0x000000000000794d */ /* 0x000fea0003800000 */
.L_x_12:
        /* <DEDUP_REMOVED lines=14> */
.L_x_30:


//--------------------- .text._ZN7cutlass13device_kernelIN5flash19enable_sm80_to_sm89INS1_16FlashAttnFwdSm80INS1_25CollectiveMainloopFwdSm80ILi8ELi2ELb0EN4cute5tupleIJNS5_1CILi128EEENS7_ILi64EEENS7_ILi192EEEEEELi192ENS_6half_tEfNS_4arch4Sm80ELb0ELb1ELb1ELb1ELb1ELb0ELb1ELb0EEENS1_21CollectiveEpilogueFwdINS6_IJS8_SA_S9_EEENS6_IJNS7_ILi1EEESI_SI_EEESC_SE_Li256ELb1ELb1ELb0ELb0EEENS1_19SingleTileSchedulerILb1ELb0ELb1ELi128EEEEEEEEEvNT_6ParamsE --------------------------
	.section	.text._ZN7cutlass13device_kernelIN5flash19enable_sm80_to_sm89INS1_16FlashAttnFwdSm80INS1_25CollectiveMainloopFwdSm80ILi8ELi2ELb0EN4cute5tupleIJNS5_1CILi128EEENS7_ILi64EEENS7_ILi192EEEEEELi192ENS_6half_tEfNS_4arch4Sm80ELb0ELb1ELb1ELb1ELb1ELb0ELb1ELb0EEENS1_21CollectiveEpilogueFwdINS6_IJS8_SA_S9_EEENS6_IJNS7_ILi1EEESI_SI_EEESC_SE_Li256ELb1ELb1ELb0ELb0EEENS1_19SingleTileSchedulerILb1ELb0ELb1ELi128EEEEEEEEEvNT_6ParamsE,"ax",@progbits
	.align	128
.text._ZN7cutlass13device_kernelIN5flash19enable_sm80_to_sm89INS1_16FlashAttnFwdSm80INS1_25CollectiveMainloopFwdSm80ILi8ELi2ELb0EN4cute5tupleIJNS5_1CILi128EEENS7_ILi64EEENS7_ILi192EEEEEELi192ENS_6half_tEfNS_4arch4Sm80ELb0ELb1ELb1ELb1ELb1ELb0ELb1ELb0EEENS1_21CollectiveEpilogueFwdINS6_IJS8_SA_S9_EEENS6_IJNS7_ILi1EEESI_SI_EEESC_SE_Li256ELb1ELb1ELb0ELb0EEENS1_19SingleTileSchedulerILb1ELb0ELb1ELi128EEEEEEEEEvNT_6ParamsE:
        .type           _ZN7cutlass13device_kernelIN5flash19enable_sm80_to_sm89INS1_16FlashAttnFwdSm80INS1_25CollectiveMainloopFwdSm80ILi8ELi2ELb0EN4cute5tupleIJNS5_1CILi128EEENS7_ILi64EEENS7_ILi192EEEEEELi192ENS_6half_tEfNS_4arch4Sm80ELb0ELb1ELb1ELb1ELb1ELb0ELb1ELb0EEENS1_21CollectiveEpilogueFwdINS6_IJS8_SA_S9_EEENS6_IJNS7_ILi1EEESI_SI_EEESC_SE_Li256ELb1ELb1ELb0ELb0EEENS1_19SingleTileSchedulerILb1ELb0ELb1ELi128EEEEEEEEEvNT_6ParamsE,@function
        .size           _ZN7cutlass13device_kernelIN5flash19enable_sm80_to_sm89INS1_16FlashAttnFwdSm80INS1_25CollectiveMainloopFwdSm80ILi8ELi2ELb0EN4cute5tupleIJNS5_1CILi128EEENS7_ILi64EEENS7_ILi192EEEEEELi192ENS_6half_tEfNS_4arch4Sm80ELb0ELb1ELb1ELb1ELb1ELb0ELb1ELb0EEENS1_21CollectiveEpilogueFwdINS6_IJS8_SA_S9_EEENS6_IJNS7_ILi1EEESI_SI_EEESC_SE_Li256ELb1ELb1ELb0ELb0EEENS1_19SingleTileSchedulerILb1ELb0ELb1ELi128EEEEEEEEEvNT_6ParamsE,(.L_x_31 - _ZN7cutlass13device_kernelIN5flash19enable_sm80_to_sm89INS1_16FlashAttnFwdSm80INS1_25CollectiveMainloopFwdSm80ILi8ELi2ELb0EN4cute5tupleIJNS5_1CILi128EEENS7_ILi64EEENS7_ILi192EEEEEELi192ENS_6half_tEfNS_4arch4Sm80ELb0ELb1ELb1ELb1ELb1ELb0ELb1ELb0EEENS1_21CollectiveEpilogueFwdINS6_IJS8_SA_S9_EEENS6_IJNS7_ILi1EEESI_SI_EEESC_SE_Li256ELb1ELb1ELb0ELb0EEENS1_19SingleTileSchedulerILb1ELb0ELb1ELi128EEEEEEEEEvNT_6ParamsE)
        .other          _ZN7cutlass13device_kernelIN5flash19enable_sm80_to_sm89INS1_16FlashAttnFwdSm80INS1_25CollectiveMainloopFwdSm80ILi8ELi2ELb0EN4cute5tupleIJNS5_1CILi128EEENS7_ILi64EEENS7_ILi192EEEEEELi192ENS_6half_tEfNS_4arch4Sm80ELb0ELb1ELb1ELb1ELb1ELb0ELb1ELb0EEENS1_21CollectiveEpilogueFwdINS6_IJS8_SA_S9_EEENS6_IJNS7_ILi1EEESI_SI_EEESC_SE_Li256ELb1ELb1ELb0ELb0EEENS1_19SingleTileSchedulerILb1ELb0ELb1ELi128EEEEEEEEEvNT_6ParamsE,@"STO_CUDA_ENTRY STV_DEFAULT"
_ZN7cutlass13device_kernelIN5flash19enable_sm80_to_sm89INS1_16FlashAttnFwdSm80INS1_25CollectiveMainloopFwdSm80ILi8ELi2ELb0EN4cute5tupleIJNS5_1CILi128EEENS7_ILi64EEENS7_ILi192EEEEEELi192ENS_6half_tEfNS_4arch4Sm80ELb0ELb1ELb1ELb1ELb1ELb0ELb1ELb0EEENS1_21CollectiveEpilogueFwdINS6_IJS8_SA_S9_EEENS6_IJNS7_ILi1EEESI_SI_EEESC_SE_Li256ELb1ELb1ELb0ELb0EEENS1_19SingleTileSchedulerILb1ELb0ELb1ELi128EEEEEEEEEvNT_6ParamsE:
[----:B------:R-:W-:Y:S01]  /*0000*/  LDC R1, c[0x0][0x28] ;  /* 0x00000a00ff017b82 */ /* 0x000fe20000000800 */
[----:B------:R-:W-:Y:S05]  /*0010*/  EXIT ;  /* 0x000000000000794d */ /* 0x000fea0003800000 */
.L_x_13:
        /* <DEDUP_REMOVED lines=14> */
.L_x_31:


//--------------------- .text._ZN7cutlass13device_kernelIN5flash19enable_sm80_to_sm89INS1_16FlashAttnFwdSm80INS1_25CollectiveMainloopFwdSm80ILi8ELi2ELb0EN4cute5tupleIJNS5_1CILi128EEENS7_ILi64EEENS7_ILi192EEEEEELi192ENS_6half_tEfNS_4arch4Sm80ELb0ELb1ELb1ELb1ELb1ELb1ELb1ELb0EEENS1_21CollectiveEpilogueFwdINS6_IJS8_SA_S9_EEENS6_IJNS7_ILi1EEESI_SI_EEESC_SE_Li256ELb1ELb1ELb0ELb0EEENS1_19SingleTileSchedulerILb1ELb0ELb1ELi128EEEEEEEEEvNT_6ParamsE --------------------------
	.section	.text._ZN7cutlass13device_kernelIN5flash19enable_sm80_to_sm89INS1_16FlashAttnFwdSm80INS1_25CollectiveMainloopFwdSm80ILi8ELi2ELb0EN4cute5tupleIJNS5_1CILi128EEENS7_ILi64EEENS7_ILi192EEEEEELi192ENS_6half_tEfNS_4arch4Sm80ELb0ELb1ELb1ELb1ELb1ELb1ELb1ELb0EEENS1_21CollectiveEpilogueFwdINS6_IJS8_SA_S9_EEENS6_IJNS7_ILi1EEESI_SI_EEESC_SE_Li256ELb1ELb1ELb0ELb0EEENS1_19SingleTileSchedulerILb1ELb0ELb1ELi128EEEEEEEEEvNT_6ParamsE,"ax",@progbits
	.align	128
.text._ZN7cutlass13device_kernelIN5flash19enable_sm80_to_sm89INS1_16FlashAttnFwdSm80INS1_25CollectiveMainloopFwdSm80ILi8ELi2ELb0EN4cute5tupleIJNS5_1CILi128EEENS7_ILi64EEENS7_ILi192EEEEEELi192ENS_6half_tEfNS_4arch4Sm80ELb0ELb1ELb1ELb1ELb1ELb1ELb1ELb0EEENS1_21CollectiveEpilogueFwdINS6_IJS8_SA_S9_EEENS6_IJNS7_ILi1EEESI_SI_EEESC_SE_Li256ELb1ELb1ELb0ELb0EEENS1_19SingleTileSchedulerILb1ELb0ELb1ELi128EEEEEEEEEvNT_6ParamsE:
        .type           _ZN7cutlass13device_kernelIN5flash19enable_sm80_to_sm89INS1_16FlashAttnFwdSm80INS1_25CollectiveMainloopFwdSm80ILi8ELi2ELb0EN4cute5tupleIJNS5_1CILi128EEENS7_ILi64EEENS7_ILi192EEEEEELi192ENS_6half_tEfNS_4arch4Sm80ELb0ELb1ELb1ELb1ELb1ELb1ELb1ELb0EEENS1_21CollectiveEpilogueFwdINS6_IJS8_SA_S9_EEENS6_IJNS7_ILi1EEESI_SI_EEESC_SE_Li256ELb1ELb1ELb0ELb0EEENS1_19SingleTileSchedulerILb1ELb0ELb1ELi128EEEEEEEEEvNT_6ParamsE,@function
        .size           _ZN7cutlass13device_kernelIN5flash19enable_sm80_to_sm89INS1_16FlashAttnFwdSm80INS1_25CollectiveMainloopFwdSm80ILi8ELi2ELb0EN4cute5tupleIJNS5_1CILi128EEENS7_ILi64EEENS7_ILi192EEEEEELi192ENS_6half_tEfNS_4arch4Sm80ELb0ELb1ELb1ELb1ELb1ELb1ELb1ELb0EEENS1_21CollectiveEpilogueFwdINS6_IJS8_SA_S9_EEENS6_IJNS7_ILi1EEESI_SI_EEESC_SE_Li256ELb1ELb1ELb0ELb0EEENS1_19SingleTileSchedulerILb1ELb0ELb1ELi128EEEEEEEEEvNT_6ParamsE,(.L_x_32 - _ZN7cutlass13device_kernelIN5flash19enable_sm80_to_sm89INS1_16FlashAttnFwdSm80INS1_25CollectiveMainloopFwdSm80ILi8ELi2ELb0EN4cute5tupleIJNS5_1CILi128EEENS7_ILi64EEENS7_ILi192EEEEEELi192ENS_6half_tEfNS_4arch4Sm80ELb0ELb1ELb1ELb1ELb1ELb1ELb1ELb0EEENS1_21CollectiveEpilogueFwdINS6_IJS8_SA_S9_EEENS6_IJNS7_ILi1EEESI_SI_EEESC_SE_Li256ELb1ELb1ELb0ELb0EEENS1_19SingleTileSchedulerILb1ELb0ELb1ELi128EEEEEEEEEvNT_6ParamsE)
        .other          _ZN7cutlass13device_kernelIN5flash19enable_sm80_to_sm89INS1_16FlashAttnFwdSm80INS1_25CollectiveMainloopFwdSm80ILi8ELi2ELb0EN4cute5tupleIJNS5_1CILi128EEENS7_ILi64EEENS7_ILi192EEEEEELi192ENS_6half_tEfNS_4arch4Sm80ELb0ELb1ELb1ELb1ELb1ELb1ELb1ELb0EEENS1_21CollectiveEpilogueFwdINS6_IJS8_SA_S9_EEENS6_IJNS7_ILi1EEESI_SI_EEESC_SE_Li256ELb1ELb1ELb0ELb0EEENS1_19SingleTileSchedulerILb1ELb0ELb1ELi128EEEEEEEEEvNT_6ParamsE,@"STO_CUDA_ENTRY STV_DEFAULT"
_ZN7cutlass13device_kernelIN5flash19enable_sm80_to_sm89INS1_16FlashAttnFwdSm80INS1_25CollectiveMainloopFwdSm80ILi8ELi2ELb0EN4cute5tupleIJNS5_1CILi128EEENS7_ILi64EEENS7_ILi192EEEEEELi192ENS_6half_tEfNS_4arch4Sm80ELb0ELb1ELb1ELb1ELb1ELb1ELb1ELb0EEENS1_21CollectiveEpilogueFwdINS6_IJS8_SA_S9_EEENS6_IJNS7_ILi1EEESI_SI_EEESC_SE_Li256ELb1ELb1ELb0ELb0EEENS1_19SingleTileSchedulerILb1ELb0ELb1ELi128EEEEEEEEEvNT_6ParamsE:
[----:B------:R-:W-:Y:S01]  /*0000*/  LDC R1, c[0x0][0x28] ;  /* 0x00000a00ff017b82 */ /* 0x000fe20000000800 */
[----:B------:R-:W-:Y:S05]  /*0010*/  EXIT ;  /* 0x000000000000794d */ /* 0x000fea0003800000 */
.L_x_14:
        /* <DEDUP_REMOVED lines=14> */
.L_x_32:


//--------------------- .text._ZN7cutlass13device_kernelIN5flash19enable_sm80_to_sm89INS1_16FlashAttnFwdSm80INS1_25CollectiveMainloopFwdSm80ILi8ELi2ELb0EN4cute5tupleIJNS5_1CILi128EEENS7_ILi64EEENS7_ILi192EEEEEELi192ENS_6half_tEfNS_4arch4Sm80ELb1ELb0ELb1ELb0ELb1ELb0ELb1ELb0EEENS1_21CollectiveEpilogueFwdINS6_IJS8_SA_S9_EEENS6_IJNS7_ILi1EEESI_SI_EEESC_SE_Li256ELb0ELb1ELb0ELb0EEENS1_30DynamicPersistentTileSchedulerILi256ELi256ELb0ELb1ELb0EEEEEEEEEvNT_6ParamsE --------------------------
	.section	.text._ZN7cutlass13device_kernelIN5flash19enable_sm80_to_sm89INS1_16FlashAttnFwdSm80INS1_25CollectiveMainloopFwdSm80ILi8ELi2ELb0EN4cute5tupleIJNS5_1CILi128EEENS7_ILi64EEENS7_ILi192EEEEEELi192ENS_6half_tEfNS_4arch4Sm80ELb1ELb0ELb1ELb0ELb1ELb0ELb1ELb0EEENS1_21CollectiveEpilogueFwdINS6_IJS8_SA_S9_EEENS6_IJNS7_ILi1EEESI_SI_EEESC_SE_Li256ELb0ELb1ELb0ELb0EEENS1_30DynamicPersistentTileSchedulerILi256ELi256ELb0ELb1ELb0EEEEEEEEEvNT_6ParamsE,"ax",@progbits
	.align	128
.text._ZN7cutlass13device_kernelIN5flash19enable_sm80_to_sm89INS1_16FlashAttnFwdSm80INS1_25CollectiveMainloopFwdSm80ILi8ELi2ELb0EN4cute5tupleIJNS5_1CILi128EEENS7_ILi64EEENS7_ILi192EEEEEELi192ENS_6half_tEfNS_4arch4Sm80ELb1ELb0ELb1ELb0ELb1ELb0ELb1ELb0EEENS1_21CollectiveEpilogueFwdINS6_IJS8_SA_S9_EEENS6_IJNS7_ILi1EEESI_SI_EEESC_SE_Li256ELb0ELb1ELb0ELb0EEENS1_30DynamicPersistentTileSchedulerILi256ELi256ELb0ELb1ELb0EEEEEEEEEvNT_6ParamsE:
        .type           _ZN7cutlass13device_kernelIN5flash19enable_sm80_to_sm89INS1_16FlashAttnFwdSm80INS1_25CollectiveMainloopFwdSm80ILi8ELi2ELb0EN4cute5tupleIJNS5_1CILi128EEENS7_ILi64EEENS7_ILi192EEEEEELi192ENS_6half_tEfNS_4arch4Sm80ELb1ELb0ELb1ELb0ELb1ELb0ELb1ELb0EEENS1_21CollectiveEpilogueFwdINS6_IJS8_SA_S9_EEENS6_IJNS7_ILi1EEESI_SI_EEESC_SE_Li256ELb0ELb1ELb0ELb0EEENS1_30DynamicPersistentTileSchedulerILi256ELi256ELb0ELb1ELb0EEEEEEEEEvNT_6ParamsE,@function
        .size           _ZN7cutlass13device_kernelIN5flash19enable_sm80_to_sm89INS1_16FlashAttnFwdSm80INS1_25CollectiveMainloopFwdSm80ILi8ELi2ELb0EN4cute5tupleIJNS5_1CILi128EEENS7_ILi64EEENS7_ILi192EEEEEELi192ENS_6half_tEfNS_4arch4Sm80ELb1ELb0ELb1ELb0ELb1ELb0ELb1ELb0EEENS1_21CollectiveEpilogueFwdINS6_IJS8_SA_S9_EEENS6_IJNS7_ILi1EEESI_SI_EEESC_SE_Li256ELb0ELb1ELb0ELb0EEENS1_30DynamicPersistentTileSchedulerILi256ELi256ELb0ELb1ELb0EEEEEEEEEvNT_6ParamsE,(.L_x_33 - _ZN7cutlass13device_kernelIN5flash19enable_sm80_to_sm89INS1_16FlashAttnFwdSm80INS1_25CollectiveMainloopFwdSm80ILi8ELi2ELb0EN4cute5tupleIJNS5_1CILi128EEENS7_ILi64EEENS7_ILi192EEEEEELi192ENS_6half_tEfNS_4arch4Sm80ELb1ELb0ELb1ELb0ELb1ELb0ELb1ELb0EEENS1_21CollectiveEpilogueFwdINS6_IJS8_SA_S9_EEENS6_IJNS7_ILi1EEESI_SI_EEESC_SE_Li256ELb0ELb1ELb0ELb0EEENS1_30DynamicPersistentTileSchedulerILi256ELi256ELb0ELb1ELb0EEEEEEEEEvNT_6ParamsE)
        .other          _ZN7cutlass13device_kernelIN5flash19enable_sm80_to_sm89INS1_16FlashAttnFwdSm80INS1_25CollectiveMainloopFwdSm80ILi8ELi2ELb0EN4cute5tupleIJNS5_1CILi128EEENS7_ILi64EEENS7_ILi192EEEEEELi192ENS_6half_tEfNS_4arch4Sm80ELb1ELb0ELb1ELb0ELb1ELb0ELb1ELb0EEENS1_21CollectiveEpilogueFwdINS6_IJS8_SA_S9_EEENS6_IJNS7_ILi1EEESI_SI_EEESC_SE_Li256ELb0ELb1ELb0ELb0EEENS1_30DynamicPersistentTileSchedulerILi256ELi256ELb0ELb1ELb0EEEEEEEEEvNT_6ParamsE,@"STO_CUDA_ENTRY STV_DEFAULT"
_ZN7cutlass13device_kernelIN5flash19enable_sm80_to_sm89INS1_16FlashAttnFwdSm80INS1_25CollectiveMainloopFwdSm80ILi8ELi2ELb0EN4cute5tupleIJNS5_1CILi128EEENS7_ILi64EEENS7_ILi192EEEEEELi192ENS_6half_tEfNS_4arch4Sm80ELb1ELb0ELb1ELb0ELb1ELb0ELb1ELb0EEENS1_21CollectiveEpilogueFwdINS6_IJS8_SA_S9_EEENS6_IJNS7_ILi1EEESI_SI_EEESC_SE_Li256ELb0ELb1ELb0ELb0EEENS1_30DynamicPersistentTileSchedulerILi256ELi256ELb0ELb1ELb0EEEEEEEEEvNT_6ParamsE:
[----:B------:R-:W-:Y:S01]  /*0000*/  LDC R1, c[0x0][0x28] ;  /* 0x00000a00ff017b82 */ /* 0x000fe20000000800 */
[----:B------:R-:W-:Y:S05]  /*0010*/  EXIT ;  /* 0x000000000000794d */ /* 0x000fea0003800000 */
.L_x_15:
        /* <DEDUP_REMOVED lines=14> */
.L_x_33:


//--------------------- .text._ZN7cutlass13device_kernelIN5flash19enable_sm80_to_sm89INS1_16FlashAttnFwdSm80INS1_25CollectiveMainloopFwdSm80ILi8ELi2ELb0EN4cute5tupleIJNS5_1CILi128EEENS7_ILi64EEENS7_ILi192EEEEEELi192ENS_6half_tEfNS_4arch4Sm80ELb1ELb0ELb1ELb1ELb1ELb0ELb1ELb0EEENS1_21CollectiveEpilogueFwdINS6_IJS8_SA_S9_EEENS6_IJNS7_ILi1EEESI_SI_EEESC_SE_Li256ELb1ELb1ELb0ELb0EEENS1_19SingleTileSchedulerILb1ELb0ELb1ELi128EEEEEEEEEvNT_6ParamsE --------------------------
	.section	.text._ZN7cutlass13device_kernelIN5flash19enable_sm80_to_sm89INS1_16FlashAttnFwdSm80INS1_25CollectiveMainloopFwdSm80ILi8ELi2ELb0EN4cute5tupleIJNS5_1CILi128EEENS7_ILi64EEENS7_ILi192EEEEEELi192ENS_6half_tEfNS_4arch4Sm80ELb1ELb0ELb1ELb1ELb1ELb0ELb1ELb0EEENS1_21CollectiveEpilogueFwdINS6_IJS8_SA_S9_EEENS6_IJNS7_ILi1EEESI_SI_EEESC_SE_Li256ELb1ELb1ELb0ELb0EEENS1_19SingleTileSchedulerILb1ELb0ELb1ELi128EEEEEEEEEvNT_6ParamsE,"ax",@progbits
	.align	128
.text._ZN7cutlass13device_kernelIN5flash19enable_sm80_to_sm89INS1_16FlashAttnFwdSm80INS1_25CollectiveMainloopFwdSm80ILi8ELi2ELb0EN4cute5tupleIJNS5_1CILi128EEENS7_ILi64EEENS7_ILi192EEEEEELi192ENS_6half_tEfNS_4arch4Sm80ELb1ELb0ELb1ELb1ELb1ELb0ELb1ELb0EEENS1_21CollectiveEpilogueFwdINS6_IJS8_SA_S9_EEENS6_IJNS7_ILi1EEESI_SI_EEESC_SE_Li256ELb1ELb1ELb0ELb0EEENS1_19SingleTileSchedulerILb1ELb0ELb1ELi128EEEEEEEEEvNT_6ParamsE:
        .type           _ZN7cutlass13device_kernelIN5flash19enable_sm80_to_sm89INS1_16FlashAttnFwdSm80INS1_25CollectiveMainloopFwdSm80ILi8ELi2ELb0EN4cute5tupleIJNS5_1CILi128EEENS7_ILi64EEENS7_ILi192EEEEEELi192ENS_6half_tEfNS_4arch4Sm80ELb1ELb0ELb1ELb1ELb1ELb0ELb1ELb0EEENS1_21CollectiveEpilogueFwdINS6_IJS8_SA_S9_EEENS6_IJNS7_ILi1EEESI_SI_EEESC_SE_Li256ELb1ELb1ELb0ELb0EEENS1_19SingleTileSchedulerILb1ELb0ELb1ELi128EEEEEEEEEvNT_6ParamsE,@function
        .size           _ZN7cutlass13device_kernelIN5flash19enable_sm80_to_sm89INS1_16FlashAttnFwdSm80INS1_25CollectiveMainloopFwdSm80ILi8ELi2ELb0EN4cute5tupleIJNS5_1CILi128EEENS7_ILi64EEENS7_ILi192EEEEEELi192ENS_6half_tEfNS_4arch4Sm80ELb1ELb0ELb1ELb1ELb1ELb0ELb1ELb0EEENS1_21CollectiveEpilogueFwdINS6_IJS8_SA_S9_EEENS6_IJNS7_ILi1EEESI_SI_EEESC_SE_Li256ELb1ELb1ELb0ELb0EEENS1_19SingleTileSchedulerILb1ELb0ELb1ELi128EEEEEEEEEvNT_6ParamsE,(.L_x_34 - _ZN7cutlass13device_kernelIN5flash19enable_sm80_to_sm89INS1_16FlashAttnFwdSm80INS1_25CollectiveMainloopFwdSm80ILi8ELi2ELb0EN4cute5tupleIJNS5_1CILi128EEENS7_ILi64EEENS7_ILi192EEEEEELi192ENS_6half_tEfNS_4arch4Sm80ELb1ELb0ELb1ELb1ELb1ELb0ELb1ELb0EEENS1_21CollectiveEpilogueFwdINS6_IJS8_SA_S9_EEENS6_IJNS7_ILi1EEESI_SI_EEESC_SE_Li256ELb1ELb1ELb0ELb0EEENS1_19SingleTileSchedulerILb1ELb0ELb1ELi128EEEEEEEEEvNT_6ParamsE)
        .other          _ZN7cutlass13device_kernelIN5flash19enable_sm80_to_sm89INS1_16FlashAttnFwdSm80INS1_25CollectiveMainloopFwdSm80ILi8ELi2ELb0EN4cute5tupleIJNS5_1CILi128EEENS7_ILi64EEENS7_ILi192EEEEEELi192ENS_6half_tEfNS_4arch4Sm80ELb1ELb0ELb1ELb1ELb1ELb0ELb1ELb0EEENS1_21CollectiveEpilogueFwdINS6_IJS8_SA_S9_EEENS6_IJNS7_ILi1EEESI_SI_EEESC_SE_Li256ELb1ELb1ELb0ELb0EEENS1_19SingleTileSchedulerILb1ELb0ELb1ELi128EEEEEEEEEvNT_6ParamsE,@"STO_CUDA_ENTRY STV_DEFAULT"
_ZN7cutlass13device_kernelIN5flash19enable_sm80_to_sm89INS1_16FlashAttnFwdSm80INS1_25CollectiveMainloopFwdSm80ILi8ELi2ELb0EN4cute5tupleIJNS5_1CILi128EEENS7_ILi64EEENS7_ILi192EEEEEELi192ENS_6half_tEfNS_4arch4Sm80ELb1ELb0ELb1ELb1ELb1ELb0ELb1ELb0EEENS1_21CollectiveEpilogueFwdINS6_IJS8_SA_S9_EEENS6_IJNS7_ILi1EEESI_SI_EEESC_SE_Li256ELb1ELb1ELb0ELb0EEENS1_19SingleTileSchedulerILb1ELb0ELb1ELi128EEEEEEEEEvNT_6ParamsE:
[----:B------:R-:W-:Y:S01]  /*0000*/  LDC R1, c[0x0][0x28] ;  /* 0x00000a00ff017b82 */ /* 0x000fe20000000800 */
[----:B------:R-:W-:Y:S05]  /*0010*/  EXIT ;  /* 0x000000000000794d */ /* 0x000fea0003800000 */
.L_x_16:
        /* <DEDUP_REMOVED lines=14> */
.L_x_34:


//--------------------- .text._ZN7cutlass13device_kernelIN5flash19enable_sm80_to_sm89INS1_16FlashAttnFwdSm80INS1_25CollectiveMainloopFwdSm80ILi8ELi2ELb0EN4cute5tupleIJNS5_1CILi128EEENS7_ILi64EEENS7_ILi192EEEEEELi192ENS_6half_tEfNS_4arch4Sm80ELb1ELb0ELb1ELb1ELb1ELb1ELb1ELb0EEENS1_21CollectiveEpilogueFwdINS6_IJS8_SA_S9_EEENS6_IJNS7_ILi1EEESI_SI_EEESC_SE_Li256ELb1ELb1ELb0ELb0EEENS1_19SingleTileSchedulerILb1ELb0ELb1ELi128EEEEEEEEEvNT_6ParamsE --------------------------
	.section	.text._ZN7cutlass13device_kernelIN5flash19enable_sm80_to_sm89INS1_16FlashAttnFwdSm80INS1_25CollectiveMainloopFwdSm80ILi8ELi2ELb0EN4cute5tupleIJNS5_1CILi128EEENS7_ILi64EEENS7_ILi192EEEEEELi192ENS_6half_tEfNS_4arch4Sm80ELb1ELb0ELb1ELb1ELb1ELb1ELb1ELb0EEENS1_21CollectiveEpilogueFwdINS6_IJS8_SA_S9_EEENS6_IJNS7_ILi1EEESI_SI_EEESC_SE_Li256ELb1ELb1ELb0ELb0EEENS1_19SingleTileSchedulerILb1ELb0ELb1ELi128EEEEEEEEEvNT_6ParamsE,"ax",@progbits
	.align	128
.text._ZN7cutlass13device_kernelIN5flash19enable_sm80_to_sm89INS1_16FlashAttnFwdSm80INS1_25CollectiveMainloopFwdSm80ILi8ELi2ELb0EN4cute5tupleIJNS5_1CILi128EEENS7_ILi64EEENS7_ILi192EEEEEELi192ENS_6half_tEfNS_4arch4Sm80ELb1ELb0ELb1ELb1ELb1ELb1ELb1ELb0EEENS1_21CollectiveEpilogueFwdINS6_IJS8_SA_S9_EEENS6_IJNS7_ILi1EEESI_SI_EEESC_SE_Li256ELb1ELb1ELb0ELb0EEENS1_19SingleTileSchedulerILb1ELb0ELb1ELi128EEEEEEEEEvNT_6ParamsE:
        .type           _ZN7cutlass13device_kernelIN5flash19enable_sm80_to_sm89INS1_16FlashAttnFwdSm80INS1_25CollectiveMainloopFwdSm80ILi8ELi2ELb0EN4cute5tupleIJNS5_1CILi128EEENS7_ILi64EEENS7_ILi192EEEEEELi192ENS_6half_tEfNS_4arch4Sm80ELb1ELb0ELb1ELb1ELb1ELb1ELb1ELb0EEENS1_21CollectiveEpilogueFwdINS6_IJS8_SA_S9_EEENS6_IJNS7_ILi1EEESI_SI_EEESC_SE_Li256ELb1ELb1ELb0ELb0EEENS1_19SingleTileSchedulerILb1ELb0ELb1ELi128EEEEEEEEEvNT_6ParamsE,@function
        .size           _ZN7cutlass13device_kernelIN5flash19enable_sm80_to_sm89INS1_16FlashAttnFwdSm80INS1_25CollectiveMainloopFwdSm80ILi8ELi2ELb0EN4cute5tupleIJNS5_1CILi128EEENS7_ILi64EEENS7_ILi192EEEEEELi192ENS_6half_tEfNS_4arch4Sm80ELb1ELb0ELb1ELb1ELb1ELb1ELb1ELb0EEENS1_21CollectiveEpilogueFwdINS6_IJS8_SA_S9_EEENS6_IJNS7_ILi1EEESI_SI_EEESC_SE_Li256ELb1ELb1ELb0ELb0EEENS1_19SingleTileSchedulerILb1ELb0ELb1ELi128EEEEEEEEEvNT_6ParamsE,(.L_x_35 - _ZN7cutlass13device_kernelIN5flash19enable_sm80_to_sm89INS1_16FlashAttnFwdSm80INS1_25CollectiveMainloopFwdSm80ILi8ELi2ELb0EN4cute5tupleIJNS5_1CILi128EEENS7_ILi64EEENS7_ILi192EEEEEELi192ENS_6half_tEfNS_4arch4Sm80ELb1ELb0ELb1ELb1ELb1ELb1ELb1ELb0EEENS1_21CollectiveEpilogueFwdINS6_IJS8_SA_S9_EEENS6_IJNS7_ILi1EEESI_SI_EEESC_SE_Li256ELb1ELb1ELb0ELb0EEENS1_19SingleTileSchedulerILb1ELb0ELb1ELi128EEEEEEEEEvNT_6ParamsE)
        .other          _ZN7cutlass13device_kernelIN5flash19enable_sm80_to_sm89INS1_16FlashAttnFwdSm80INS1_25CollectiveMainloopFwdSm80ILi8ELi2ELb0EN4cute5tupleIJNS5_1CILi128EEENS7_ILi64EEENS7_ILi192EEEEEELi192ENS_6half_tEfNS_4arch4Sm80ELb1ELb0ELb1ELb1ELb1ELb1ELb1ELb0EEENS1_21CollectiveEpilogueFwdINS6_IJS8_SA_S9_EEENS6_IJNS7_ILi1EEESI_SI_EEESC_SE_Li256ELb1ELb1ELb0ELb0EEENS1_19SingleTileSchedulerILb1ELb0ELb1ELi128EEEEEEEEEvNT_6ParamsE,@"STO_CUDA_ENTRY STV_DEFAULT"
_ZN7cutlass13device_kernelIN5flash19enable_sm80_to_sm89INS1_16FlashAttnFwdSm80INS1_25CollectiveMainloopFwdSm80ILi8ELi2ELb0EN4cute5tupleIJNS5_1CILi128EEENS7_ILi64EEENS7_ILi192EEEEEELi192ENS_6half_tEfNS_4arch4Sm80ELb1ELb0ELb1ELb1ELb1ELb1ELb1ELb0EEENS1_21CollectiveEpilogueFwdINS6_IJS8_SA_S9_EEENS6_IJNS7_ILi1EEESI_SI_EEESC_SE_Li256ELb1ELb1ELb0ELb0EEENS1_19SingleTileSchedulerILb1ELb0ELb1ELi128EEEEEEEEEvNT_6ParamsE:
[----:B------:R-:W-:Y:S01]  /*0000*/  LDC R1, c[0x0][0x28] ;  /* 0x00000a00ff017b82 */ /* 0x000fe20000000800 */
[----:B------:R-:W-:Y:S05]  /*0010*/  EXIT ;  /* 0x000000000000794d */ /* 0x000fea0003800000 */
.L_x_17:
        /* <DEDUP_REMOVED lines=14> */
.L_x_35:


//--------------------- .nv.shared.reserved.0     --------------------------
	.section	.nv.shared.reserved.0,"aw",@nobits
	.weak		__nv_reservedSMEM_offset_0_alias
	.size		__nv_reservedSMEM_offset_0_alias, 0, 0
	.other		__nv_reservedSMEM_offset_0_alias,@"STO_CUDA_RESERVED_SHARED STV_DEFAULT"
__nv_reservedSMEM_offset_0_alias:
	.zero		0


//--------------------- .nv.global                --------------------------
	.section	.nv.global,"aw",@nobits
.nv.global:
	.type		_ZN80_INTERNAL_72fa9827_44_flash_fwd_hdim192_fp16_paged_softcap_sm80_cu_ef95aea4_37644cute1_E,@object
	.size		_ZN80_INTERNAL_72fa9827_44_flash_fwd_hdim192_fp16_paged_softcap_sm80_cu_ef95aea4_37644cute1_E,(_ZN80_INTERNAL_72fa9827_44_flash_fwd_hdim192_fp16_paged_softcap_sm80_cu_ef95aea4_37644cuda3std3__45__cpo6cbeginE - _ZN80_INTERNAL_72fa9827_44_flash_fwd_hdim192_fp16_paged_softcap_sm80_cu_ef95aea4_37644cute1_E)
_ZN80_INTERNAL_72fa9827_44_flash_fwd_hdim192_fp16_paged_softcap_sm80_cu_ef95aea4_37644cute1_E:
	.zero		1
	.type		_ZN80_INTERNAL_72fa9827_44_flash_fwd_hdim192_fp16_paged_softcap_sm80_cu_ef95aea4_37644cuda3std3__45__cpo6cbeginE,@object
	.size		_ZN80_INTERNAL_72fa9827_44_flash_fwd_hdim192_fp16_paged_softcap_sm80_cu_ef95aea4_37644cuda3std3__45__cpo6cbeginE,(_ZN80_INTERNAL_72fa9827_44_flash_fwd_hdim192_fp16_paged_softcap_sm80_cu_ef95aea4_37644cuda3std3__48in_placeE - _ZN80_INTERNAL_72fa9827_44_flash_fwd_hdim192_fp16_paged_softcap_sm80_cu_ef95aea4_37644cuda3std3__45__cpo6cbeginE)
_ZN80_INTERNAL_72fa9827_44_flash_fwd_hdim192_fp16_paged_softcap_sm80_cu_ef95aea4_37644cuda3std3__45__cpo6cbeginE:
	.zero		1
	.type		_ZN80_INTERNAL_72fa9827_44_flash_fwd_hdim192_fp16_paged_softcap_sm80_cu_ef95aea4_37644cuda3std3__48in_placeE,@object
	.size		_ZN80_INTERNAL_72fa9827_44_flash_fwd_hdim192_fp16_paged_softcap_sm80_cu_ef95aea4_37644cuda3std3__48in_placeE,(_ZN80_INTERNAL_72fa9827_44_flash_fwd_hdim192_fp16_paged_softcap_sm80_cu_ef95aea4_37644cuda3std6ranges3__45__cpo9iter_moveE - _ZN80_INTERNAL_72fa9827_44_flash_fwd_hdim192_fp16_paged_softcap_sm80_cu_ef95aea4_37644cuda3std3__48in_placeE)
_ZN80_INTERNAL_72fa9827_44_flash_fwd_hdim192_fp16_paged_softcap_sm80_cu_ef95aea4_37644cuda3std3__48in_placeE:
	.zero		1
	.type		_ZN80_INTERNAL_72fa9827_44_flash_fwd_hdim192_fp16_paged_softcap_sm80_cu_ef95aea4_37644cuda3std6ranges3__45__cpo9iter_moveE,@object
	.size		_ZN80_INTERNAL_72fa9827_44_flash_fwd_hdim192_fp16_paged_softcap_sm80_cu_ef95aea4_37644cuda3std6ranges3__45__cpo9iter_moveE,(_ZN80_INTERNAL_72fa9827_44_flash_fwd_hdim192_fp16_paged_softcap_sm80_cu_ef95aea4_37644cuda3std3__45__cpo5beginE - _ZN80_INTERNAL_72fa9827_44_flash_fwd_hdim192_fp16_paged_softcap_sm80_cu_ef95aea4_37644cuda3std6ranges3__45__cpo9iter_moveE)
_ZN80_INTERNAL_72fa9827_44_flash_fwd_hdim192_fp16_paged_softcap_sm80_cu_ef95aea4_37644cuda3std6ranges3__45__cpo9iter_moveE:
	.zero		1
	.type		_ZN80_INTERNAL_72fa9827_44_flash_fwd_hdim192_fp16_paged_softcap_sm80_cu_ef95aea4_37644cuda3std3__45__cpo5beginE,@object
	.size		_ZN80_INTERNAL_72fa9827_44_flash_fwd_hdim192_fp16_paged_softcap_sm80_cu_ef95aea4_37644cuda3std3__45__cpo5beginE,(_ZN80_INTERNAL_72fa9827_44_flash_fwd_hdim192_fp16_paged_softcap_sm80_cu_ef95aea4_37644cuda3std3__482_GLOBAL__N__72fa9827_44_flash_fwd_hdim192_fp16_paged_softcap_sm80_cu_ef95aea4_37646ignoreE - _ZN80_INTERNAL_72fa9827_44_flash_fwd_hdim192_fp16_paged_softcap_sm80_cu_ef95aea4_37644cuda3std3__45__cpo5beginE)
_ZN80_INTERNAL_72fa9827_44_flash_fwd_hdim192_fp16_paged_softcap_sm80_cu_ef95aea4_37644cuda3std3__45__cpo5beginE:
	.zero		1
	.type		_ZN80_INTERNAL_72fa9827_44_flash_fwd_hdim192_fp16_paged_softcap_sm80_cu_ef95aea4_37644cuda3std3__482_GLOBAL__N__72fa9827_44_flash_fwd_hdim192_fp16_paged_softcap_sm80_cu_ef95aea4_37646ignoreE,@object
	.size		_ZN80_INTERNAL_72fa9827_44_flash_fwd_hdim192_fp16_paged_softcap_sm80_cu_ef95aea4_37644cuda3std3__482_GLOBAL__N__72fa9827_44_flash_fwd_hdim192_fp16_paged_softcap_sm80_cu_ef95aea4_37646ignoreE,(_ZN80_INTERNAL_72fa9827_44_flash_fwd_hdim192_fp16_paged_softcap_sm80_cu_ef95aea4_37644cute7productE - _ZN80_INTERNAL_72fa9827_44_flash_fwd_hdim192_fp16_paged_softcap_sm80_cu_ef95aea4_37644cuda3std3__482_GLOBAL__N__72fa9827_44_flash_fwd_hdim192_fp16_paged_softcap_sm80_cu_ef95aea4_37646ignoreE)
_ZN80_INTERNAL_72fa9827_44_flash_fwd_hdim192_fp16_paged_softcap_sm80_cu_ef95aea4_37644cuda3std3__482_GLOBAL__N__72fa9827_44_flash_fwd_hdim192_fp16_paged_softcap_sm80_cu_ef95aea4_37646ignoreE:
	.zero		1
	.type		_ZN80_INTERNAL_72fa9827_44_flash_fwd_hdim192_fp16_paged_softcap_sm80_cu_ef95aea4_37644cute7productE,@object
	.size		_ZN80_INTERNAL_72fa9827_44_flash_fwd_hdim192_fp16_paged_softcap_sm80_cu_ef95aea4_37644cute7productE,(_ZN80_INTERNAL_72fa9827_44_flash_fwd_hdim192_fp16_paged_softcap_sm80_cu_ef95aea4_37644cuda3std3__45__cpo3endE - _ZN80_INTERNAL_72fa9827_44_flash_fwd_hdim192_fp16_paged_softcap_sm80_cu_ef95aea4_37644cute7productE)
_ZN80_INTERNAL_72fa9827_44_flash_fwd_hdim192_fp16_paged_softcap_sm80_cu_ef95aea4_37644cute7productE:
	.zero		1
	.type		_ZN80_INTERNAL_72fa9827_44_flash_fwd_hdim192_fp16_paged_softcap_sm80_cu_ef95aea4_37644cuda3std3__45__cpo3endE,@object
	.size		_ZN80_INTERNAL_72fa9827_44_flash_fwd_hdim192_fp16_paged_softcap_sm80_cu_ef95aea4_37644cuda3std3__45__cpo3endE,(_ZN80_INTERNAL_72fa9827_44_flash_fwd_hdim192_fp16_paged_softcap_sm80_cu_ef95aea4_37644cuda3std3__419piecewise_constructE - _ZN80_INTERNAL_72fa9827_44_flash_fwd_hdim192_fp16_paged_softcap_sm80_cu_ef95aea4_37644cuda3std3__45__cpo3endE)
_ZN80_INTERNAL_72fa9827_44_flash_fwd_hdim192_fp16_paged_softcap_sm80_cu_ef95aea4_37644cuda3std3__45__cpo3endE:
	.zero		1
	.type		_ZN80_INTERNAL_72fa9827_44_flash_fwd_hdim192_fp16_paged_softcap_sm80_cu_ef95aea4_37644cuda3std3__419piecewise_constructE,@object
	.size		_ZN80_INTERNAL_72fa9827_44_flash_fwd_hdim192_fp16_paged_softcap_sm80_cu_ef95aea4_37644cuda3std3__419piecewise_constructE,(_ZN80_INTERNAL_72fa9827_44_flash_fwd_hdim192_fp16_paged_softcap_sm80_cu_ef95aea4_37644cuda3std3__45__cpo4cendE - _ZN80_INTERNAL_72fa9827_44_flash_fwd_hdim192_fp16_paged_softcap_sm80_cu_ef95aea4_37644cuda3std3__419piecewise_constructE)
_ZN80_INTERNAL_72fa9827_44_flash_fwd_hdim192_fp16_paged_softcap_sm80_cu_ef95aea4_37644cuda3std3__419piecewise_constructE:
	.zero		1
	.type		_ZN80_INTERNAL_72fa9827_44_flash_fwd_hdim192_fp16_paged_softcap_sm80_cu_ef95aea4_37644cuda3std3__45__cpo4cendE,@object
	.size		_ZN80_INTERNAL_72fa9827_44_flash_fwd_hdim192_fp16_paged_softcap_sm80_cu_ef95aea4_37644cuda3std3__45__cpo4cendE,(_ZN80_INTERNAL_72fa9827_44_flash_fwd_hdim192_fp16_paged_softcap_sm80_cu_ef95aea4_37644cuda3std6ranges3__45__cpo4swapE - _ZN80_INTERNAL_72fa9827_44_flash_fwd_hdim192_fp16_paged_softcap_sm80_cu_ef95aea4_37644cuda3std3__45__cpo4cendE)
_ZN80_INTERNAL_72fa9827_44_flash_fwd_hdim192_fp16_paged_softcap_sm80_cu_ef95aea4_37644cuda3std3__45__cpo4cendE:
	.zero		1
	.type		_ZN80_INTERNAL_72fa9827_44_flash_fwd_hdim192_fp16_paged_softcap_sm80_cu_ef95aea4_37644cuda3std6ranges3__45__cpo4swapE,@object
	.size		_ZN80_INTERNAL_72fa9827_44_flash_fwd_hdim192_fp16_paged_softcap_sm80_cu_ef95aea4_37644cuda3std6ranges3__45__cpo4swapE,(.L_7 - _ZN80_INTERNAL_72fa9827_44_flash_fwd_hdim192_fp16_paged_softcap_sm80_cu_ef95aea4_37644cuda3std6ranges3__45__cpo4swapE)
_ZN80_INTERNAL_72fa9827_44_flash_fwd_hdim192_fp16_paged_softcap_sm80_cu_ef95aea4_37644cuda3std6ranges3__45__cpo4swapE:
	.zero		1
.L_7:


//--------------------- .nv.constant0._ZN7cutlass13device_kernelIN5flash19enable_sm80_to_sm89INS1_16FlashAttnFwdSm80INS1_25CollectiveMainloopFwdSm80ILi8ELi1ELb0EN4cute5tupleIJNS5_1CILi128EEENS7_ILi64EEENS7_ILi192EEEEEELi192ENS_6half_tEfNS_4arch4Sm80ELb0ELb0ELb1ELb0ELb1ELb0ELb1ELb0EEENS1_21CollectiveEpilogueFwdINS6_IJS8_SA_S9_EEENS6_IJNS7_ILi1EEESI_SI_EEESC_SE_Li256ELb0ELb1ELb0ELb0EEENS1_19SingleTileSchedulerILb0ELb0ELb1ELi128EEEEEEEEEvNT_6ParamsE --------------------------
	.section	.nv.constant0._ZN7cutlass13device_kernelIN5flash19enable_sm80_to_sm89INS1_16FlashAttnFwdSm80INS1_25CollectiveMainloopFwdSm80ILi8ELi1ELb0EN4cute5tupleIJNS5_1CILi128EEENS7_ILi64EEENS7_ILi192EEEEEELi192ENS_6half_tEfNS_4arch4Sm80ELb0ELb0ELb1ELb0ELb1ELb0ELb1ELb0EEENS1_21CollectiveEpilogueFwdINS6_IJS8_SA_S9_EEENS6_IJNS7_ILi1EEESI_SI_EEESC_SE_Li256ELb0ELb1ELb0ELb0EEENS1_19SingleTileSchedulerILb0ELb0ELb1ELi128EEEEEEEEEvNT_6ParamsE,"a",@progbits
	.sectionflags	@""
	.align	4
.nv.constant0._ZN7cutlass13device_kernelIN5flash19enable_sm80_to_sm89INS1_16FlashAttnFwdSm80INS1_25CollectiveMainloopFwdSm80ILi8ELi1ELb0EN4cute5tupleIJNS5_1CILi128EEENS7_ILi64EEENS7_ILi192EEEEEELi192ENS_6half_tEfNS_4arch4Sm80ELb0ELb0ELb1ELb0ELb1ELb0ELb1ELb0EEENS1_21CollectiveEpilogueFwdINS6_IJS8_SA_S9_EEENS6_IJNS7_ILi1EEESI_SI_EEESC_SE_Li256ELb0ELb1ELb0ELb0EEENS1_19SingleTileSchedulerILb0ELb0ELb1ELi128EEEEEEEEEvNT_6ParamsE:
	.zero		1576


//--------------------- .nv.constant0._ZN7cutlass13device_kernelIN5flash19enable_sm80_to_sm89INS1_16FlashAttnFwdSm80INS1_25CollectiveMainloopFwdSm80ILi8ELi1ELb0EN4cute5tupleIJNS5_1CILi128EEENS7_ILi64EEENS7_ILi192EEEEEELi192ENS_6half_tEfNS_4arch4Sm80ELb0ELb0ELb1ELb1ELb1ELb0ELb1ELb0EEENS1_21CollectiveEpilogueFwdINS6_IJS8_SA_S9_EEENS6_IJNS7_ILi1EEESI_SI_EEESC_SE_Li256ELb1ELb1ELb0ELb0EEENS1_19SingleTileSchedulerILb1ELb0ELb1ELi128EEEEEEEEEvNT_6ParamsE --------------------------
	.section	.nv.constant0._ZN7cutlass13device_kernelIN5flash19enable_sm80_to_sm89INS1_16FlashAttnFwdSm80INS1_25CollectiveMainloopFwdSm80ILi8ELi1ELb0EN4cute5tupleIJNS5_1CILi128EEENS7_ILi64EEENS7_ILi192EEEEEELi192ENS_6half_tEfNS_4arch4Sm80ELb0ELb0ELb1ELb1ELb1ELb0ELb1ELb0EEENS1_21CollectiveEpilogueFwdINS6_IJS8_SA_S9_EEENS6_IJNS7_ILi1EEESI_SI_EEESC_SE_Li256ELb1ELb1ELb0ELb0EEENS1_19SingleTileSchedulerILb1ELb0ELb1ELi128EEEEEEEEEvNT_6ParamsE,"a",@progbits
	.sectionflags	@""
	.align	4
.nv.constant0._ZN7cutlass13device_kernelIN5flash19enable_sm80_to_sm89INS1_16FlashAttnFwdSm80INS1_25CollectiveMainloopFwdSm80ILi8ELi1ELb0EN4cute5tupleIJNS5_1CILi128EEENS7_ILi64EEENS7_ILi192EEEEEELi192ENS_6half_tEfNS_4arch4Sm80ELb0ELb0ELb1ELb1ELb1ELb0ELb1ELb0EEENS1_21CollectiveEpilogueFwdINS6_IJS8_SA_S9_EEENS6_IJNS7_ILi1EEESI_SI_EEESC_SE_Li256ELb1ELb1ELb0ELb0EEENS1_19SingleTileSchedulerILb1ELb0ELb1ELi128EEEEEEEEEvNT_6ParamsE:
	.zero		1576


//--------------------- .nv.constant0._ZN7cutlass13device_kernelIN5flash19enable_sm80_to_sm89INS1_16FlashAttnFwdSm80INS1_25CollectiveMainloopFwdSm80ILi8ELi1ELb0EN4cute5tupleIJNS5_1CILi128EEENS7_ILi64EEENS7_ILi192EEEEEELi192ENS_6half_tEfNS_4arch4Sm80ELb0ELb0ELb1ELb1ELb1ELb1ELb1ELb0EEENS1_21CollectiveEpilogueFwdINS6_IJS8_SA_S9_EEENS6_IJNS7_ILi1EEESI_SI_EEESC_SE_Li256ELb1ELb1ELb0ELb0EEENS1_19SingleTileSchedulerILb1ELb0ELb1ELi128EEEEEEEEEvNT_6ParamsE --------------------------
	.section	.nv.constant0._ZN7cutlass13device_kernelIN5flash19enable_sm80_to_sm89INS1_16FlashAttnFwdSm80INS1_25CollectiveMainloopFwdSm80ILi8ELi1ELb0EN4cute5tupleIJNS5_1CILi128EEENS7_ILi64EEENS7_ILi192EEEEEELi192ENS_6half_tEfNS_4arch4Sm80ELb0ELb0ELb1ELb1ELb1ELb1ELb1ELb0EEENS1_21CollectiveEpilogueFwdINS6_IJS8_SA_S9_EEENS6_IJNS7_ILi1EEESI_SI_EEESC_SE_Li256ELb1ELb1ELb0ELb0EEENS1_19SingleTileSchedulerILb1ELb0ELb1ELi128EEEEEEEEEvNT_6ParamsE,"a",@progbits
	.sectionflags	@""
	.align	4
.nv.constant0._ZN7cutlass13device_kernelIN5flash19enable_sm80_to_sm89INS1_16FlashAttnFwdSm80INS1_25CollectiveMainloopFwdSm80ILi8ELi1ELb0EN4cute5tupleIJNS5_1CILi128EEENS7_ILi64EEENS7_ILi192EEEEEELi192ENS_6half_tEfNS_4arch4Sm80ELb0ELb0ELb1ELb1ELb1ELb1ELb1ELb0EEENS1_21CollectiveEpilogueFwdINS6_IJS8_SA_S9_EEENS6_IJNS7_ILi1EEESI_SI_EEESC_SE_Li256ELb1ELb1ELb0ELb0EEENS1_19SingleTileSchedulerILb1ELb0ELb1ELi128EEEEEEEEEvNT_6ParamsE:
	.zero		1576


//--------------------- .nv.constant0._ZN7cutlass13device_kernelIN5flash19enable_sm80_to_sm89INS1_16FlashAttnFwdSm80INS1_25CollectiveMainloopFwdSm80ILi8ELi1ELb0EN4cute5tupleIJNS5_1CILi128EEENS7_ILi64EEENS7_ILi192EEEEEELi192ENS_6half_tEfNS_4arch4Sm80ELb0ELb1ELb1ELb0ELb1ELb0ELb1ELb0EEENS1_21CollectiveEpilogueFwdINS6_IJS8_SA_S9_EEENS6_IJNS7_ILi1EEESI_SI_EEESC_SE_Li256ELb0ELb1ELb0ELb0EEENS1_19SingleTileSchedulerILb0ELb0ELb1ELi128EEEEEEEEEvNT_6ParamsE --------------------------
	.section	.nv.constant0._ZN7cutlass13device_kernelIN5flash19enable_sm80_to_sm89INS1_16FlashAttnFwdSm80INS1_25CollectiveMainloopFwdSm80ILi8ELi1ELb0EN4cute5tupleIJNS5_1CILi128EEENS7_ILi64EEENS7_ILi192EEEEEELi192ENS_6half_tEfNS_4arch4Sm80ELb0ELb1ELb1ELb0ELb1ELb0ELb1ELb0EEENS1_21CollectiveEpilogueFwdINS6_IJS8_SA_S9_EEENS6_IJNS7_ILi1EEESI_SI_EEESC_SE_Li256ELb0ELb1ELb0ELb0EEENS1_19SingleTileSchedulerILb0ELb0ELb1ELi128EEEEEEEEEvNT_6ParamsE,"a",@progbits
	.sectionflags	@""
	.align	4
.nv.constant0._ZN7cutlass13device_kernelIN5flash19enable_sm80_to_sm89INS1_16FlashAttnFwdSm80INS1_25CollectiveMainloopFwdSm80ILi8ELi1ELb0EN4cute5tupleIJNS5_1CILi128EEENS7_ILi64EEENS7_ILi192EEEEEELi192ENS_6half_tEfNS_4arch4Sm80ELb0ELb1ELb1ELb0ELb1ELb0ELb1ELb0EEENS1_21CollectiveEpilogueFwdINS6_IJS8_SA_S9_EEENS6_IJNS7_ILi1EEESI_SI_EEESC_SE_Li256ELb0ELb1ELb0ELb0EEENS1_19SingleTileSchedulerILb0ELb0ELb1ELi128EEEEEEEEEvNT_6ParamsE:
	.zero		1576


//--------------------- .nv.constant0._ZN7cutlass13device_kernelIN5flash19enable_sm80_to_sm89INS1_16FlashAttnFwdSm80INS1_25CollectiveMainloopFwdSm80ILi8ELi1ELb0EN4cute5tupleIJNS5_1CILi128EEENS7_ILi64EEENS7_ILi192EEEEEELi192ENS_6half_tEfNS_4arch4Sm80ELb0ELb1ELb1ELb1ELb1ELb0ELb1ELb0EEENS1_21CollectiveEpilogueFwdINS6_IJS8_SA_S9_EEENS6_IJNS7_ILi1EEESI_SI_EEESC_SE_Li256ELb1ELb1ELb0ELb0EEENS1_19SingleTileSchedulerILb1ELb0ELb1ELi128EEEEEEEEEvNT_6ParamsE --------------------------
	.section	.nv.constant0._ZN7cutlass13device_kernelIN5flash19enable_sm80_to_sm89INS1_16FlashAttnFwdSm80INS1_25CollectiveMainloopFwdSm80ILi8ELi1ELb0EN4cute5tupleIJNS5_1CILi128EEENS7_ILi64EEENS7_ILi192EEEEEELi192ENS_6half_tEfNS_4arch4Sm80ELb0ELb1ELb1ELb1ELb1ELb0ELb1ELb0EEENS1_21CollectiveEpilogueFwdINS6_IJS8_SA_S9_EEENS6_IJNS7_ILi1EEESI_SI_EEESC_SE_Li256ELb1ELb1ELb0ELb0EEENS1_19SingleTileSchedulerILb1ELb0ELb1ELi128EEEEEEEEEvNT_6ParamsE,"a",@progbits
	.sectionflags	@""
	.align	4
.nv.constant0._ZN7cutlass13device_kernelIN5flash19enable_sm80_to_sm89INS1_16FlashAttnFwdSm80INS1_25CollectiveMainloopFwdSm80ILi8ELi1ELb0EN4cute5tupleIJNS5_1CILi128EEENS7_ILi64EEENS7_ILi192EEEEEELi192ENS_6half_tEfNS_4arch4Sm80ELb0ELb1ELb1ELb1ELb1ELb0ELb1ELb0EEENS1_21CollectiveEpilogueFwdINS6_IJS8_SA_S9_EEENS6_IJNS7_ILi1EEESI_SI_EEESC_SE_Li256ELb1ELb1ELb0ELb0EEENS1_19SingleTileSchedulerILb1ELb0ELb1ELi128EEEEEEEEEvNT_6ParamsE:
	.zero		1576


//--------------------- .nv.constant0._ZN7cutlass13device_kernelIN5flash19enable_sm80_to_sm89INS1_16FlashAttnFwdSm80INS1_25CollectiveMainloopFwdSm80ILi8ELi1ELb0EN4cute5tupleIJNS5_1CILi128EEENS7_ILi64EEENS7_ILi192EEEEEELi192ENS_6half_tEfNS_4arch4Sm80ELb0ELb1ELb1ELb1ELb1ELb1ELb1ELb0EEENS1_21CollectiveEpilogueFwdINS6_IJS8_SA_S9_EEENS6_IJNS7_ILi1EEESI_SI_EEESC_SE_Li256ELb1ELb1ELb0ELb0EEENS1_19SingleTileSchedulerILb1ELb0ELb1ELi128EEEEEEEEEvNT_6ParamsE --------------------------
	.section	.nv.constant0._ZN7cutlass13device_kernelIN5flash19enable_sm80_to_sm89INS1_16FlashAttnFwdSm80INS1_25CollectiveMainloopFwdSm80ILi8ELi1ELb0EN4cute5tupleIJNS5_1CILi128EEENS7_ILi64EEENS7_ILi192EEEEEELi192ENS_6half_tEfNS_4arch4Sm80ELb0ELb1ELb1ELb1ELb1ELb1ELb1ELb0EEENS1_21CollectiveEpilogueFwdINS6_IJS8_SA_S9_EEENS6_IJNS7_ILi1EEESI_SI_EEESC_SE_Li256ELb1ELb1ELb0ELb0EEENS1_19SingleTileSchedulerILb1ELb0ELb1ELi128EEEEEEEEEvNT_6ParamsE,"a",@progbits
	.sectionflags	@""
	.align	4
.nv.constant0._ZN7cutlass13device_kernelIN5flash19enable_sm80_to_sm89INS1_16FlashAttnFwdSm80INS1_25CollectiveMainloopFwdSm80ILi8ELi1ELb0EN4cute5tupleIJNS5_1CILi128EEENS7_ILi64EEENS7_ILi192EEEEEELi192ENS_6half_tEfNS_4arch4Sm80ELb0ELb1ELb1ELb1ELb1ELb1ELb1ELb0EEENS1_21CollectiveEpilogueFwdINS6_IJS8_SA_S9_EEENS6_IJNS7_ILi1EEESI_SI_EEESC_SE_Li256ELb1ELb1ELb0ELb0EEENS1_19SingleTileSchedulerILb1ELb0ELb1ELi128EEEEEEEEEvNT_6ParamsE:
	.zero		1576


//--------------------- .nv.constant0._ZN7cutlass13device_kernelIN5flash19enable_sm80_to_sm89INS1_16FlashAttnFwdSm80INS1_25CollectiveMainloopFwdSm80ILi8ELi1ELb0EN4cute5tupleIJNS5_1CILi128EEENS7_ILi64EEENS7_ILi192EEEEEELi192ENS_6half_tEfNS_4arch4Sm80ELb1ELb0ELb1ELb0ELb1ELb0ELb1ELb0EEENS1_21CollectiveEpilogueFwdINS6_IJS8_SA_S9_EEENS6_IJNS7_ILi1EEESI_SI_EEESC_SE_Li256ELb0ELb1ELb0ELb0EEENS1_30DynamicPersistentTileSchedulerILi256ELi256ELb0ELb1ELb0EEEEEEEEEvNT_6ParamsE --------------------------
	.section	.nv.constant0._ZN7cutlass13device_kernelIN5flash19enable_sm80_to_sm89INS1_16FlashAttnFwdSm80INS1_25CollectiveMainloopFwdSm80ILi8ELi1ELb0EN4cute5tupleIJNS5_1CILi128EEENS7_ILi64EEENS7_ILi192EEEEEELi192ENS_6half_tEfNS_4arch4Sm80ELb1ELb0ELb1ELb0ELb1ELb0ELb1ELb0EEENS1_21CollectiveEpilogueFwdINS6_IJS8_SA_S9_EEENS6_IJNS7_ILi1EEESI_SI_EEESC_SE_Li256ELb0ELb1ELb0ELb0EEENS1_30DynamicPersistentTileSchedulerILi256ELi256ELb0ELb1ELb0EEEEEEEEEvNT_6ParamsE,"a",@progbits
	.sectionflags	@""
	.align	4
.nv.constant0._ZN7cutlass13device_kernelIN5flash19enable_sm80_to_sm89INS1_16FlashAttnFwdSm80INS1_25CollectiveMainloopFwdSm80ILi8ELi1ELb0EN4cute5tupleIJNS5_1CILi128EEENS7_ILi64EEENS7_ILi192EEEEEELi192ENS_6half_tEfNS_4arch4Sm80ELb1ELb0ELb1ELb0ELb1ELb0ELb1ELb0EEENS1_21CollectiveEpilogueFwdINS6_IJS8_SA_S9_EEENS6_IJNS7_ILi1EEESI_SI_EEESC_SE_Li256ELb0ELb1ELb0ELb0EEENS1_30DynamicPersistentTileSchedulerILi256ELi256ELb0ELb1ELb0EEEEEEEEEvNT_6ParamsE:
	.zero		1592


//--------------------- .nv.constant0._ZN7cutlass13device_kernelIN5flash19enable_sm80_to_sm89INS1_16FlashAttnFwdSm80INS1_25CollectiveMainloopFwdSm80ILi8ELi1ELb0EN4cute5tupleIJNS5_1CILi128EEENS7_ILi64EEENS7_ILi192EEEEEELi192ENS_6half_tEfNS_4arch4Sm80ELb1ELb0ELb1ELb1ELb1ELb0ELb1ELb0EEENS1_21CollectiveEpilogueFwdINS6_IJS8_SA_S9_EEENS6_IJNS7_ILi1EEESI_SI_EEESC_SE_Li256ELb1ELb1ELb0ELb0EEENS1_19SingleTileSchedulerILb1ELb0ELb1ELi128EEEEEEEEEvNT_6ParamsE --------------------------
	.section	.nv.constant0._ZN7cutlass13device_kernelIN5flash19enable_sm80_to_sm89INS1_16FlashAttnFwdSm80INS1_25CollectiveMainloopFwdSm80ILi8ELi1ELb0EN4cute5tupleIJNS5_1CILi128EEENS7_ILi64EEENS7_ILi192EEEEEELi192ENS_6half_tEfNS_4arch4Sm80ELb1ELb0ELb1ELb1ELb1ELb0ELb1ELb0EEENS1_21CollectiveEpilogueFwdINS6_IJS8_SA_S9_EEENS6_IJNS7_ILi1EEESI_SI_EEESC_SE_Li256ELb1ELb1ELb0ELb0EEENS1_19SingleTileSchedulerILb1ELb0ELb1ELi128EEEEEEEEEvNT_6ParamsE,"a",@progbits
	.sectionflags	@""
	.align	4
.nv.constant0._ZN7cutlass13device_kernelIN5flash19enable_sm80_to_sm89INS1_16FlashAttnFwdSm80INS1_25CollectiveMainloopFwdSm80ILi8ELi1ELb0EN4cute5tupleIJNS5_1CILi128EEENS7_ILi64EEENS7_ILi192EEEEEELi192ENS_6half_tEfNS_4arch4Sm80ELb1ELb0ELb1ELb1ELb1ELb0ELb1ELb0EEENS1_21CollectiveEpilogueFwdINS6_IJS8_SA_S9_EEENS6_IJNS7_ILi1EEESI_SI_EEESC_SE_Li256ELb1ELb1ELb0ELb0EEENS1_19SingleTileSchedulerILb1ELb0ELb1ELi128EEEEEEEEEvNT_6ParamsE:
	.zero		1576


//--------------------- .nv.constant0._ZN7cutlass13device_kernelIN5flash19enable_sm80_to_sm89INS1_16FlashAttnFwdSm80INS1_25CollectiveMainloopFwdSm80ILi8ELi1ELb0EN4cute5tupleIJNS5_1CILi128EEENS7_ILi64EEENS7_ILi192EEEEEELi192ENS_6half_tEfNS_4arch4Sm80ELb1ELb0ELb1ELb1ELb1ELb1ELb1ELb0EEENS1_21CollectiveEpilogueFwdINS6_IJS8_SA_S9_EEENS6_IJNS7_ILi1EEESI_SI_EEESC_SE_Li256ELb1ELb1ELb0ELb0EEENS1_19SingleTileSchedulerILb1ELb0ELb1ELi128EEEEEEEEEvNT_6ParamsE --------------------------
	.section	.nv.constant0._ZN7cutlass13device_kernelIN5flash19enable_sm80_to_sm89INS1_16FlashAttnFwdSm80INS1_25CollectiveMainloopFwdSm80ILi8ELi1ELb0EN4cute5tupleIJNS5_1CILi128EEENS7_ILi64EEENS7_ILi192EEEEEELi192ENS_6half_tEfNS_4arch4Sm80ELb1ELb0ELb1ELb1ELb1ELb1ELb1ELb0EEENS1_21CollectiveEpilogueFwdINS6_IJS8_SA_S9_EEENS6_IJNS7_ILi1EEESI_SI_EEESC_SE_Li256ELb1ELb1ELb0ELb0EEENS1_19SingleTileSchedulerILb1ELb0ELb1ELi128EEEEEEEEEvNT_6ParamsE,"a",@progbits
	.sectionflags	@""
	.align	4
.nv.constant0._ZN7cutlass13device_kernelIN5flash19enable_sm80_to_sm89INS1_16FlashAttnFwdSm80INS1_25CollectiveMainloopFwdSm80ILi8ELi1ELb0EN4cute5tupleIJNS5_1CILi128EEENS7_ILi64EEENS7_ILi192EEEEEELi192ENS_6half_tEfNS_4arch4Sm80ELb1ELb0ELb1ELb1ELb1ELb1ELb1ELb0EEENS1_21CollectiveEpilogueFwdINS6_IJS8_SA_S9_EEENS6_IJNS7_ILi1EEESI_SI_EEESC_SE_Li256ELb1ELb1ELb0ELb0EEENS1_19SingleTileSchedulerILb1ELb0ELb1ELi128EEEEEEEEEvNT_6ParamsE:
	.zero		1576


//--------------------- .nv.constant0._ZN7cutlass13device_kernelIN5flash19enable_sm80_to_sm89INS1_16FlashAttnFwdSm80INS1_25CollectiveMainloopFwdSm80ILi8ELi2ELb0EN4cute5tupleIJNS5_1CILi128EEENS7_ILi64EEENS7_ILi192EEEEEELi192ENS_6half_tEfNS_4arch4Sm80ELb0ELb0ELb1ELb0ELb1ELb0ELb1ELb0EEENS1_21CollectiveEpilogueFwdINS6_IJS8_SA_S9_EEENS6_IJNS7_ILi1EEESI_SI_EEESC_SE_Li256ELb0ELb1ELb0ELb0EEENS1_19SingleTileSchedulerILb0ELb0ELb1ELi128EEEEEEEEEvNT_6ParamsE --------------------------
	.section	.nv.constant0._ZN7cutlass13device_kernelIN5flash19enable_sm80_to_sm89INS1_16FlashAttnFwdSm80INS1_25CollectiveMainloopFwdSm80ILi8ELi2ELb0EN4cute5tupleIJNS5_1CILi128EEENS7_ILi64EEENS7_ILi192EEEEEELi192ENS_6half_tEfNS_4arch4Sm80ELb0ELb0ELb1ELb0ELb1ELb0ELb1ELb0EEENS1_21CollectiveEpilogueFwdINS6_IJS8_SA_S9_EEENS6_IJNS7_ILi1EEESI_SI_EEESC_SE_Li256ELb0ELb1ELb0ELb0EEENS1_19SingleTileSchedulerILb0ELb0ELb1ELi128EEEEEEEEEvNT_6ParamsE,"a",@progbits
	.sectionflags	@""
	.align	4
.nv.constant0._ZN7cutlass13device_kernelIN5flash19enable_sm80_to_sm89INS1_16FlashAttnFwdSm80INS1_25CollectiveMainloopFwdSm80ILi8ELi2ELb0EN4cute5tupleIJNS5_1CILi128EEENS7_ILi64EEENS7_ILi192EEEEEELi192ENS_6half_tEfNS_4arch4Sm80ELb0ELb0ELb1ELb0ELb1ELb0ELb1ELb0EEENS1_21CollectiveEpilogueFwdINS6_IJS8_SA_S9_EEENS6_IJNS7_ILi1EEESI_SI_EEESC_SE_Li256ELb0ELb1ELb0ELb0EEENS1_19SingleTileSchedulerILb0ELb0ELb1ELi128EEEEEEEEEvNT_6ParamsE:
	.zero		1576


//--------------------- .nv.constant0._ZN7cutlass13device_kernelIN5flash19enable_sm80_to_sm89INS1_16FlashAttnFwdSm80INS1_25CollectiveMainloopFwdSm80ILi8ELi2ELb0EN4cute5tupleIJNS5_1CILi128EEENS7_ILi64EEENS7_ILi192EEEEEELi192ENS_6half_tEfNS_4arch4Sm80ELb0ELb0ELb1ELb1ELb1ELb0ELb1ELb0EEENS1_21CollectiveEpilogueFwdINS6_IJS8_SA_S9_EEENS6_IJNS7_ILi1EEESI_SI_EEESC_SE_Li256ELb1ELb1ELb0ELb0EEENS1_19SingleTileSchedulerILb1ELb0ELb1ELi128EEEEEEEEEvNT_6ParamsE --------------------------
	.section	.nv.constant0._ZN7cutlass13device_kernelIN5flash19enable_sm80_to_sm89INS1_16FlashAttnFwdSm80INS1_25CollectiveMainloopFwdSm80ILi8ELi2ELb0EN4cute5tupleIJNS5_1CILi128EEENS7_ILi64EEENS7_ILi192EEEEEELi192ENS_6half_tEfNS_4arch4Sm80ELb0ELb0ELb1ELb1ELb1ELb0ELb1ELb0EEENS1_21CollectiveEpilogueFwdINS6_IJS8_SA_S9_EEENS6_IJNS7_ILi1EEESI_SI_EEESC_SE_Li256ELb1ELb1ELb0ELb0EEENS1_19SingleTileSchedulerILb1ELb0ELb1ELi128EEEEEEEEEvNT_6ParamsE,"a",@progbits
	.sectionflags	@""
	.align	4
.nv.constant0._ZN7cutlass13device_kernelIN5flash19enable_sm80_to_sm89INS1_16FlashAttnFwdSm80INS1_25CollectiveMainloopFwdSm80ILi8ELi2ELb0EN4cute5tupleIJNS5_1CILi128EEENS7_ILi64EEENS7_ILi192EEEEEELi192ENS_6half_tEfNS_4arch4Sm80ELb0ELb0ELb1ELb1ELb1ELb0ELb1ELb0EEENS1_21CollectiveEpilogueFwdINS6_IJS8_SA_S9_EEENS6_IJNS7_ILi1EEESI_SI_EEESC_SE_Li256ELb1ELb1ELb0ELb0EEENS1_19SingleTileSchedulerILb1ELb0ELb1ELi128EEEEEEEEEvNT_6ParamsE:
	.zero		1576


//--------------------- .nv.constant0._ZN7cutlass13device_kernelIN5flash19enable_sm80_to_sm89INS1_16FlashAttnFwdSm80INS1_25CollectiveMainloopFwdSm80ILi8ELi2ELb0EN4cute5tupleIJNS5_1CILi128EEENS7_ILi64EEENS7_ILi192EEEEEELi192ENS_6half_tEfNS_4arch4Sm80ELb0ELb0ELb1ELb1ELb1ELb1ELb1ELb0EEENS1_21CollectiveEpilogueFwdINS6_IJS8_SA_S9_EEENS6_IJNS7_ILi1EEESI_SI_EEESC_SE_Li256ELb1ELb1ELb0ELb0EEENS1_19SingleTileSchedulerILb1ELb0ELb1ELi128EEEEEEEEEvNT_6ParamsE --------------------------
	.section	.nv.constant0._ZN7cutlass13device_kernelIN5flash19enable_sm80_to_sm89INS1_16FlashAttnFwdSm80INS1_25CollectiveMainloopFwdSm80ILi8ELi2ELb0EN4cute5tupleIJNS5_1CILi128EEENS7_ILi64EEENS7_ILi192EEEEEELi192ENS_6half_tEfNS_4arch4Sm80ELb0ELb0ELb1ELb1ELb1ELb1ELb1ELb0EEENS1_21CollectiveEpilogueFwdINS6_IJS8_SA_S9_EEENS6_IJNS7_ILi1EEESI_SI_EEESC_SE_Li256ELb1ELb1ELb0ELb0EEENS1_19SingleTileSchedulerILb1ELb0ELb1ELi128EEEEEEEEEvNT_6ParamsE,"a",@progbits
	.sectionflags	@""
	.align	4
.nv.constant0._ZN7cutlass13device_kernelIN5flash19enable_sm80_to_sm89INS1_16FlashAttnFwdSm80INS1_25CollectiveMainloopFwdSm80ILi8ELi2ELb0EN4cute5tupleIJNS5_1CILi128EEENS7_ILi64EEENS7_ILi192EEEEEELi192ENS_6half_tEfNS_4arch4Sm80ELb0ELb0ELb1ELb1ELb1ELb1ELb1ELb0EEENS1_21CollectiveEpilogueFwdINS6_IJS8_SA_S9_EEENS6_IJNS7_ILi1EEESI_SI_EEESC_SE_Li256ELb1ELb1ELb0ELb0EEENS1_19SingleTileSchedulerILb1ELb0ELb1ELi128EEEEEEEEEvNT_6ParamsE:
	.zero		1576


//--------------------- .nv.constant0._ZN7cutlass13device_kernelIN5flash19enable_sm80_to_sm89INS1_16FlashAttnFwdSm80INS1_25CollectiveMainloopFwdSm80ILi8ELi2ELb0EN4cute5tupleIJNS5_1CILi128EEENS7_ILi64EEENS7_ILi192EEEEEELi192ENS_6half_tEfNS_4arch4Sm80ELb0ELb1ELb1ELb0ELb1ELb0ELb1ELb0EEENS1_21CollectiveEpilogueFwdINS6_IJS8_SA_S9_EEENS6_IJNS7_ILi1EEESI_SI_EEESC_SE_Li256ELb0ELb1ELb0ELb0EEENS1_19SingleTileSchedulerILb0ELb0ELb1ELi128EEEEEEEEEvNT_6ParamsE --------------------------
	.section	.nv.constant0._ZN7cutlass13device_kernelIN5flash19enable_sm80_to_sm89INS1_16FlashAttnFwdSm80INS1_25CollectiveMainloopFwdSm80ILi8ELi2ELb0EN4cute5tupleIJNS5_1CILi128EEENS7_ILi64EEENS7_ILi192EEEEEELi192ENS_6half_tEfNS_4arch4Sm80ELb0ELb1ELb1ELb0ELb1ELb0ELb1ELb0EEENS1_21CollectiveEpilogueFwdINS6_IJS8_SA_S9_EEENS6_IJNS7_ILi1EEESI_SI_EEESC_SE_Li256ELb0ELb1ELb0ELb0EEENS1_19SingleTileSchedulerILb0ELb0ELb1ELi128EEEEEEEEEvNT_6ParamsE,"a",@progbits
	.sectionflags	@""
	.align	4
.nv.constant0._ZN7cutlass13device_kernelIN5flash19enable_sm80_to_sm89INS1_16FlashAttnFwdSm80INS1_25CollectiveMainloopFwdSm80ILi8ELi2ELb0EN4cute5tupleIJNS5_1CILi128EEENS7_ILi64EEENS7_ILi192EEEEEELi192ENS_6half_tEfNS_4arch4Sm80ELb0ELb1ELb1ELb0ELb1ELb0ELb1ELb0EEENS1_21CollectiveEpilogueFwdINS6_IJS8_SA_S9_EEENS6_IJNS7_ILi1EEESI_SI_EEESC_SE_Li256ELb0ELb1ELb0ELb0EEENS1_19SingleTileSchedulerILb0ELb0ELb1ELi128EEEEEEEEEvNT_6ParamsE:
	.zero		1576


//--------------------- .nv.constant0._ZN7cutlass13device_kernelIN5flash19enable_sm80_to_sm89INS1_16FlashAttnFwdSm80INS1_25CollectiveMainloopFwdSm80ILi8ELi2ELb0EN4cute5tupleIJNS5_1CILi128EEENS7_ILi64EEENS7_ILi192EEEEEELi192ENS_6half_tEfNS_4arch4Sm80ELb0ELb1ELb1ELb1ELb1ELb0ELb1ELb0EEENS1_21CollectiveEpilogueFwdINS6_IJS8_SA_S9_EEENS6_IJNS7_ILi1EEESI_SI_EEESC_SE_Li256ELb1ELb1ELb0ELb0EEENS1_19SingleTileSchedulerILb1ELb0ELb1ELi128EEEEEEEEEvNT_6ParamsE --------------------------
	.section	.nv.constant0._ZN7cutlass13device_kernelIN5flash19enable_sm80_to_sm89INS1_16FlashAttnFwdSm80INS1_25CollectiveMainloopFwdSm80ILi8ELi2ELb0EN4cute5tupleIJNS5_1CILi128EEENS7_ILi64EEENS7_ILi192EEEEEELi192ENS_6half_tEfNS_4arch4Sm80ELb0ELb1ELb1ELb1ELb1ELb0ELb1ELb0EEENS1_21CollectiveEpilogueFwdINS6_IJS8_SA_S9_EEENS6_IJNS7_ILi1EEESI_SI_EEESC_SE_Li256ELb1ELb1ELb0ELb0EEENS1_19SingleTileSchedulerILb1ELb0ELb1ELi128EEEEEEEEEvNT_6ParamsE,"a",@progbits
	.sectionflags	@""
	.align	4
.nv.constant0._ZN7cutlass13device_kernelIN5flash19enable_sm80_to_sm89INS1_16FlashAttnFwdSm80INS1_25CollectiveMainloopFwdSm80ILi8ELi2ELb0EN4cute5tupleIJNS5_1CILi128EEENS7_ILi64EEENS7_ILi192EEEEEELi192ENS_6half_tEfNS_4arch4Sm80ELb0ELb1ELb1ELb1ELb1ELb0ELb1ELb0EEENS1_21CollectiveEpilogueFwdINS6_IJS8_SA_S9_EEENS6_IJNS7_ILi1EEESI_SI_EEESC_SE_Li256ELb1ELb1ELb0ELb0EEENS1_19SingleTileSchedulerILb1ELb0ELb1ELi128EEEEEEEEEvNT_6ParamsE:
	.zero		1576


//--------------------- .nv.constant0._ZN7cutlass13device_kernelIN5flash19enable_sm80_to_sm89INS1_16FlashAttnFwdSm80INS1_25CollectiveMainloopFwdSm80ILi8ELi2ELb0EN4cute5tupleIJNS5_1CILi128EEENS7_ILi64EEENS7_ILi192EEEEEELi192ENS_6half_tEfNS_4arch4Sm80ELb0ELb1ELb1ELb1ELb1ELb1ELb1ELb0EEENS1_21CollectiveEpilogueFwdINS6_IJS8_SA_S9_EEENS6_IJNS7_ILi1EEESI_SI_EEESC_SE_Li256ELb1ELb1ELb0ELb0EEENS1_19SingleTileSchedulerILb1ELb0ELb1ELi128EEEEEEEEEvNT_6ParamsE --------------------------
	.section	.nv.constant0._ZN7cutlass13device_kernelIN5flash19enable_sm80_to_sm89INS1_16FlashAttnFwdSm80INS1_25CollectiveMainloopFwdSm80ILi8ELi2ELb0EN4cute5tupleIJNS5_1CILi128EEENS7_ILi64EEENS7_ILi192EEEEEELi192ENS_6half_tEfNS_4arch4Sm80ELb0ELb1ELb1ELb1ELb1ELb1ELb1ELb0EEENS1_21CollectiveEpilogueFwdINS6_IJS8_SA_S9_EEENS6_IJNS7_ILi1EEESI_SI_EEESC_SE_Li256ELb1ELb1ELb0ELb0EEENS1_19SingleTileSchedulerILb1ELb0ELb1ELi128EEEEEEEEEvNT_6ParamsE,"a",@progbits
	.sectionflags	@""
	.align	4
.nv.constant0._ZN7cutlass13device_kernelIN5flash19enable_sm80_to_sm89INS1_16FlashAttnFwdSm80INS1_25CollectiveMainloopFwdSm80ILi8ELi2ELb0EN4cute5tupleIJNS5_1CILi128EEENS7_ILi64EEENS7_ILi192EEEEEELi192ENS_6half_tEfNS_4arch4Sm80ELb0ELb1ELb1ELb1ELb1ELb1ELb1ELb0EEENS1_21CollectiveEpilogueFwdINS6_IJS8_SA_S9_EEENS6_IJNS7_ILi1EEESI_SI_EEESC_SE_Li256ELb1ELb1ELb0ELb0EEENS1_19SingleTileSchedulerILb1ELb0ELb1ELi128EEEEEEEEEvNT_6ParamsE:
	.zero		1576


//--------------------- .nv.constant0._ZN7cutlass13device_kernelIN5flash19enable_sm80_to_sm89INS1_16FlashAttnFwdSm80INS1_25CollectiveMainloopFwdSm80ILi8ELi2ELb0EN4cute5tupleIJNS5_1CILi128EEENS7_ILi64EEENS7_ILi192EEEEEELi192ENS_6half_tEfNS_4arch4Sm80ELb1ELb0ELb1ELb0ELb1ELb0ELb1ELb0EEENS1_21CollectiveEpilogueFwdINS6_IJS8_SA_S9_EEENS6_IJNS7_ILi1EEESI_SI_EEESC_SE_Li256ELb0ELb1ELb0ELb0EEENS1_30DynamicPersistentTileSchedulerILi256ELi256ELb0ELb1ELb0EEEEEEEEEvNT_6ParamsE --------------------------
	.section	.nv.constant0._ZN7cutlass13device_kernelIN5flash19enable_sm80_to_sm89INS1_16FlashAttnFwdSm80INS1_25CollectiveMainloopFwdSm80ILi8ELi2ELb0EN4cute5tupleIJNS5_1CILi128EEENS7_ILi64EEENS7_ILi192EEEEEELi192ENS_6half_tEfNS_4arch4Sm80ELb1ELb0ELb1ELb0ELb1ELb0ELb1ELb0EEENS1_21CollectiveEpilogueFwdINS6_IJS8_SA_S9_EEENS6_IJNS7_ILi1EEESI_SI_EEESC_SE_Li256ELb0ELb1ELb0ELb0EEENS1_30DynamicPersistentTileSchedulerILi256ELi256ELb0ELb1ELb0EEEEEEEEEvNT_6ParamsE,"a",@progbits
	.sectionflags	@""
	.align	4
.nv.constant0._ZN7cutlass13device_kernelIN5flash19enable_sm80_to_sm89INS1_16FlashAttnFwdSm80INS1_25CollectiveMainloopFwdSm80ILi8ELi2ELb0EN4cute5tupleIJNS5_1CILi128EEENS7_ILi64EEENS7_ILi192EEEEEELi192ENS_6half_tEfNS_4arch4Sm80ELb1ELb0ELb1ELb0ELb1ELb0ELb1ELb0EEENS1_21CollectiveEpilogueFwdINS6_IJS8_SA_S9_EEENS6_IJNS7_ILi1EEESI_SI_EEESC_SE_Li256ELb0ELb1ELb0ELb0EEENS1_30DynamicPersistentTileSchedulerILi256ELi256ELb0ELb1ELb0EEEEEEEEEvNT_6ParamsE:
	.zero		1592


//--------------------- .nv.constant0._ZN7cutlass13device_kernelIN5flash19enable_sm80_to_sm89INS1_16FlashAttnFwdSm80INS1_25CollectiveMainloopFwdSm80ILi8ELi2ELb0EN4cute5tupleIJNS5_1CILi128EEENS7_ILi64EEENS7_ILi192EEEEEELi192ENS_6half_tEfNS_4arch4Sm80ELb1ELb0ELb1ELb1ELb1ELb0ELb1ELb0EEENS1_21CollectiveEpilogueFwdINS6_IJS8_SA_S9_EEENS6_IJNS7_ILi1EEESI_SI_EEESC_SE_Li256ELb1ELb1ELb0ELb0EEENS1_19SingleTileSchedulerILb1ELb0ELb1ELi128EEEEEEEEEvNT_6ParamsE --------------------------
	.section	.nv.constant0._ZN7cutlass13device_kernelIN5flash19enable_sm80_to_sm89INS1_16FlashAttnFwdSm80INS1_25CollectiveMainloopFwdSm80ILi8ELi2ELb0EN4cute5tupleIJNS5_1CILi128EEENS7_ILi64EEENS7_ILi192EEEEEELi192ENS_6half_tEfNS_4arch4Sm80ELb1ELb0ELb1ELb1ELb1ELb0ELb1ELb0EEENS1_21CollectiveEpilogueFwdINS6_IJS8_SA_S9_EEENS6_IJNS7_ILi1EEESI_SI_EEESC_SE_Li256ELb1ELb1ELb0ELb0EEENS1_19SingleTileSchedulerILb1ELb0ELb1ELi128EEEEEEEEEvNT_6ParamsE,"a",@progbits
	.sectionflags	@""
	.align	4
.nv.constant0._ZN7cutlass13device_kernelIN5flash19enable_sm80_to_sm89INS1_16FlashAttnFwdSm80INS1_25CollectiveMainloopFwdSm80ILi8ELi2ELb0EN4cute5tupleIJNS5_1CILi128EEENS7_ILi64EEENS7_ILi192EEEEEELi192ENS_6half_tEfNS_4arch4Sm80ELb1ELb0ELb1ELb1ELb1ELb0ELb1ELb0EEENS1_21CollectiveEpilogueFwdINS6_IJS8_SA_S9_EEENS6_IJNS7_ILi1EEESI_SI_EEESC_SE_Li256ELb1ELb1ELb0ELb0EEENS1_19SingleTileSchedulerILb1ELb0ELb1ELi128EEEEEEEEEvNT_6ParamsE:
	.zero		1576


//--------------------- .nv.constant0._ZN7cutlass13device_kernelIN5flash19enable_sm80_to_sm89INS1_16FlashAttnFwdSm80INS1_25CollectiveMainloopFwdSm80ILi8ELi2ELb0EN4cute5tupleIJNS5_1CILi128EEENS7_ILi64EEENS7_ILi192EEEEEELi192ENS_6half_tEfNS_4arch4Sm80ELb1ELb0ELb1ELb1ELb1ELb1ELb1ELb0EEENS1_21CollectiveEpilogueFwdINS6_IJS8_SA_S9_EEENS6_IJNS7_ILi1EEESI_SI_EEESC_SE_Li256ELb1ELb1ELb0ELb0EEENS1_19SingleTileSchedulerILb1ELb0ELb1ELi128EEEEEEEEEvNT_6ParamsE --------------------------
	.section	.nv.constant0._ZN7cutlass13device_kernelIN5flash19enable_sm80_to_sm89INS1_16FlashAttnFwdSm80INS1_25CollectiveMainloopFwdSm80ILi8ELi2ELb0EN4cute5tupleIJNS5_1CILi128EEENS7_ILi64EEENS7_ILi192EEEEEELi192ENS_6half_tEfNS_4arch4Sm80ELb1ELb0ELb1ELb1ELb1ELb1ELb1ELb0EEENS1_21CollectiveEpilogueFwdINS6_IJS8_SA_S9_EEENS6_IJNS7_ILi1EEESI_SI_EEESC_SE_Li256ELb1ELb1ELb0ELb0EEENS1_19SingleTileSchedulerILb1ELb0ELb1ELi128EEEEEEEEEvNT_6ParamsE,"a",@progbits
	.sectionflags	@""
	.align	4
.nv.constant0._ZN7cutlass13device_kernelIN5flash19enable_sm80_to_sm89INS1_16FlashAttnFwdSm80INS1_25CollectiveMainloopFwdSm80ILi8ELi2ELb0EN4cute5tupleIJNS5_1CILi128EEENS7_ILi64EEENS7_ILi192EEEEEELi192ENS_6half_tEfNS_4arch4Sm80ELb1ELb0ELb1ELb1ELb1ELb1ELb1ELb0EEENS1_21CollectiveEpilogueFwdINS6_IJS8_SA_S9_EEENS6_IJNS7_ILi1EEESI_SI_EEESC_SE_Li256ELb1ELb1ELb0ELb0EEENS1_19SingleTileSchedulerILb1ELb0ELb1ELi128EEEEEEEEEvNT_6ParamsE:
	.zero		1576


//--------------------- SYMBOLS --------------------------

	.type		.nv.reservedSmem.offset0,@object
	.size		.nv.reservedSmem.offset0,0x4
